//
// Generated by NVIDIA NVVM Compiler
//
// Compiler Build ID: CL-36424714
// Cuda compilation tools, release 13.0, V13.0.88
// Based on NVVM 20.0.0
//

.version 9.0
.target sm_100
.address_size 64

	// .globl	_Z10cuadraticafffPfS_S_
.func  (.param .b64 func_retval0) __internal_accurate_pow
(
	.param .b64 __internal_accurate_pow_param_0
)
;

.visible .entry _Z10cuadraticafffPfS_S_(
	.param .f32 _Z10cuadraticafffPfS_S__param_0,
	.param .f32 _Z10cuadraticafffPfS_S__param_1,
	.param .f32 _Z10cuadraticafffPfS_S__param_2,
	.param .u64 .ptr .align 1 _Z10cuadraticafffPfS_S__param_3,
	.param .u64 .ptr .align 1 _Z10cuadraticafffPfS_S__param_4,
	.param .u64 .ptr .align 1 _Z10cuadraticafffPfS_S__param_5
)
{
	.reg .pred 	%p<15>;
	.reg .b32 	%r<20>;
	.reg .b32 	%f<16>;
	.reg .b64 	%rd<7>;
	.reg .b64 	%fd<21>;

	ld.param.f32 	%f2, [_Z10cuadraticafffPfS_S__param_0];
	ld.param.f32 	%f3, [_Z10cuadraticafffPfS_S__param_1];
	ld.param.f32 	%f4, [_Z10cuadraticafffPfS_S__param_2];
	ld.param.u64 	%rd4, [_Z10cuadraticafffPfS_S__param_3];
	ld.param.u64 	%rd5, [_Z10cuadraticafffPfS_S__param_4];
	ld.param.u64 	%rd6, [_Z10cuadraticafffPfS_S__param_5];
	cvta.to.global.u64 	%rd1, %rd6;
	cvta.to.global.u64 	%rd2, %rd5;
	cvta.to.global.u64 	%rd3, %rd4;
	cvt.f64.f32 	%fd1, %f3;
	{
	.reg .b32 %temp; 
	mov.b64 	{%temp, %r1}, %fd1;
	}
	mov.f64 	%fd9, 0d4000000000000000;
	{
	.reg .b32 %temp; 
	mov.b64 	{%temp, %r4}, %fd9;
	}
	and.b32  	%r3, %r4, 2146435072;
	setp.eq.s32 	%p1, %r3, 1062207488;
	abs.f64 	%fd2, %fd1;
	{ // callseq 0, 0
	.param .b64 param0;
	st.param.f64 	[param0], %fd2;
	.param .b64 retval0;
	call.uni (retval0), 
	__internal_accurate_pow, 
	(
	param0
	);
	ld.param.f64 	%fd10, [retval0];
	} // callseq 0
	setp.lt.s32 	%p2, %r1, 0;
	neg.f64 	%fd12, %fd10;
	selp.f64 	%fd13, %fd12, %fd10, %p1;
	selp.f64 	%fd20, %fd13, %fd10, %p2;
	setp.neu.f32 	%p3, %f3, 0f00000000;
	@%p3 bra 	$L__BB0_2;
	setp.eq.s32 	%p4, %r3, 1062207488;
	selp.b32 	%r5, %r1, 0, %p4;
	setp.lt.s32 	%p5, %r4, 0;
	or.b32  	%r6, %r5, 2146435072;
	selp.b32 	%r7, %r6, %r5, %p5;
	mov.b32 	%r8, 0;
	mov.b64 	%fd20, {%r8, %r7};
$L__BB0_2:
	add.f64 	%fd14, %fd1, 0d4000000000000000;
	{
	.reg .b32 %temp; 
	mov.b64 	{%temp, %r9}, %fd14;
	}
	and.b32  	%r10, %r9, 2146435072;
	setp.ne.s32 	%p6, %r10, 2146435072;
	@%p6 bra 	$L__BB0_7;
	setp.num.f32 	%p7, %f3, %f3;
	@%p7 bra 	$L__BB0_5;
	mov.f64 	%fd15, 0d4000000000000000;
	add.rn.f64 	%fd20, %fd1, %fd15;
	bra.uni 	$L__BB0_7;
$L__BB0_5:
	setp.neu.f64 	%p8, %fd2, 0d7FF0000000000000;
	@%p8 bra 	$L__BB0_7;
	setp.lt.s32 	%p9, %r1, 0;
	setp.eq.s32 	%p10, %r3, 1062207488;
	setp.lt.s32 	%p11, %r4, 0;
	selp.b32 	%r12, 0, 2146435072, %p11;
	and.b32  	%r13, %r4, 2147483647;
	setp.ne.s32 	%p12, %r13, 1071644672;
	or.b32  	%r14, %r12, -2147483648;
	selp.b32 	%r15, %r14, %r12, %p12;
	selp.b32 	%r16, %r15, %r12, %p10;
	selp.b32 	%r17, %r16, %r12, %p9;
	mov.b32 	%r18, 0;
	mov.b64 	%fd20, {%r18, %r17};
$L__BB0_7:
	setp.eq.f32 	%p13, %f3, 0f3F800000;
	selp.f64 	%fd16, 0d3FF0000000000000, %fd20, %p13;
	mul.f32 	%f5, %f2, 0fC0800000;
	mul.f32 	%f6, %f5, %f4;
	cvt.f64.f32 	%fd17, %f6;
	add.f64 	%fd18, %fd16, %fd17;
	cvt.rn.f32.f64 	%f1, %fd18;
	st.global.f32 	[%rd3], %f1;
	setp.ltu.f32 	%p14, %f1, 0f00000000;
	@%p14 bra 	$L__BB0_9;
	sqrt.rn.f32 	%f7, %f1;
	sub.f32 	%f8, %f7, %f3;
	add.f32 	%f9, %f2, %f2;
	div.rn.f32 	%f10, %f8, %f9;
	st.global.f32 	[%rd2], %f10;
	neg.f32 	%f11, %f3;
	ld.global.f32 	%f12, [%rd3];
	sqrt.rn.f32 	%f13, %f12;
	sub.f32 	%f14, %f11, %f13;
	div.rn.f32 	%f15, %f14, %f9;
	st.global.f32 	[%rd1], %f15;
	bra.uni 	$L__BB0_10;
$L__BB0_9:
	mov.b32 	%r19, 0;
	st.global.u32 	[%rd1], %r19;
	st.global.u32 	[%rd2], %r19;
$L__BB0_10:
	ret;

}
.func  (.param .b64 func_retval0) __internal_accurate_pow(
	.param .b64 __internal_accurate_pow_param_0
)
{
	.reg .pred 	%p<8>;
	.reg .b32 	%r<49>;
	.reg .b32 	%f<3>;
	.reg .b64 	%fd<109>;

	ld.param.f64 	%fd10, [__internal_accurate_pow_param_0];
	{
	.reg .b32 %temp; 
	mov.b64 	{%temp, %r46}, %fd10;
	}
	{
	.reg .b32 %temp; 
	mov.b64 	{%r45, %temp}, %fd10;
	}
	shr.u32 	%r47, %r46, 20;
	setp.gt.u32 	%p1, %r46, 1048575;
	@%p1 bra 	$L__BB1_2;
	mul.f64 	%fd11, %fd10, 0d4350000000000000;
	{
	.reg .b32 %temp; 
	mov.b64 	{%temp, %r46}, %fd11;
	}
	{
	.reg .b32 %temp; 
	mov.b64 	{%r45, %temp}, %fd11;
	}
	shr.u32 	%r16, %r46, 20;
	add.s32 	%r47, %r16, -54;
$L__BB1_2:
	add.s32 	%r48, %r47, -1023;
	and.b32  	%r17, %r46, -2146435073;
	or.b32  	%r18, %r17, 1072693248;
	mov.b64 	%fd107, {%r45, %r18};
	setp.lt.u32 	%p2, %r18, 1073127583;
	@%p2 bra 	$L__BB1_4;
	{
	.reg .b32 %temp; 
	mov.b64 	{%r19, %temp}, %fd107;
	}
	{
	.reg .b32 %temp; 
	mov.b64 	{%temp, %r20}, %fd107;
	}
	add.s32 	%r21, %r20, -1048576;
	mov.b64 	%fd107, {%r19, %r21};
	add.s32 	%r48, %r47, -1022;
$L__BB1_4:
	add.f64 	%fd12, %fd107, 0dBFF0000000000000;
	add.f64 	%fd13, %fd107, 0d3FF0000000000000;
	rcp.approx.ftz.f64 	%fd14, %fd13;
	neg.f64 	%fd15, %fd13;
	fma.rn.f64 	%fd16, %fd15, %fd14, 0d3FF0000000000000;
	fma.rn.f64 	%fd17, %fd16, %fd16, %fd16;
	fma.rn.f64 	%fd18, %fd17, %fd14, %fd14;
	mul.f64 	%fd19, %fd12, %fd18;
	fma.rn.f64 	%fd20, %fd12, %fd18, %fd19;
	mul.f64 	%fd21, %fd20, %fd20;
	fma.rn.f64 	%fd22, %fd21, 0d3EB0F5FF7D2CAFE2, 0d3ED0F5D241AD3B5A;
	fma.rn.f64 	%fd23, %fd22, %fd21, 0d3EF3B20A75488A3F;
	fma.rn.f64 	%fd24, %fd23, %fd21, 0d3F1745CDE4FAECD5;
	fma.rn.f64 	%fd25, %fd24, %fd21, 0d3F3C71C7258A578B;
	fma.rn.f64 	%fd26, %fd25, %fd21, 0d3F6249249242B910;
	fma.rn.f64 	%fd27, %fd26, %fd21, 0d3F89999999999DFB;
	sub.f64 	%fd28, %fd12, %fd20;
	add.f64 	%fd29, %fd28, %fd28;
	neg.f64 	%fd30, %fd20;
	fma.rn.f64 	%fd31, %fd30, %fd12, %fd29;
	mul.f64 	%fd32, %fd18, %fd31;
	fma.rn.f64 	%fd33, %fd21, %fd27, 0d3FB5555555555555;
	mov.f64 	%fd34, 0d3FB5555555555555;
	sub.f64 	%fd35, %fd34, %fd33;
	fma.rn.f64 	%fd36, %fd21, %fd27, %fd35;
	add.f64 	%fd37, %fd36, 0dBC46A4CB00B9E7B0;
	add.f64 	%fd38, %fd33, %fd37;
	sub.f64 	%fd39, %fd33, %fd38;
	add.f64 	%fd40, %fd37, %fd39;
	mul.rn.f64 	%fd41, %fd20, %fd20;
	neg.f64 	%fd42, %fd41;
	fma.rn.f64 	%fd43, %fd20, %fd20, %fd42;
	{
	.reg .b32 %temp; 
	mov.b64 	{%r22, %temp}, %fd32;
	}
	{
	.reg .b32 %temp; 
	mov.b64 	{%temp, %r23}, %fd32;
	}
	add.s32 	%r24, %r23, 1048576;
	mov.b64 	%fd44, {%r22, %r24};
	fma.rn.f64 	%fd45, %fd20, %fd44, %fd43;
	mul.rn.f64 	%fd46, %fd41, %fd20;
	neg.f64 	%fd47, %fd46;
	fma.rn.f64 	%fd48, %fd41, %fd20, %fd47;
	fma.rn.f64 	%fd49, %fd41, %fd32, %fd48;
	fma.rn.f64 	%fd50, %fd45, %fd20, %fd49;
	mul.rn.f64 	%fd51, %fd38, %fd46;
	neg.f64 	%fd52, %fd51;
	fma.rn.f64 	%fd53, %fd38, %fd46, %fd52;
	fma.rn.f64 	%fd54, %fd38, %fd50, %fd53;
	fma.rn.f64 	%fd55, %fd40, %fd46, %fd54;
	add.f64 	%fd56, %fd51, %fd55;
	sub.f64 	%fd57, %fd51, %fd56;
	add.f64 	%fd58, %fd55, %fd57;
	add.f64 	%fd59, %fd20, %fd56;
	sub.f64 	%fd60, %fd20, %fd59;
	add.f64 	%fd61, %fd56, %fd60;
	add.f64 	%fd62, %fd58, %fd61;
	add.f64 	%fd63, %fd32, %fd62;
	add.f64 	%fd64, %fd59, %fd63;
	sub.f64 	%fd65, %fd59, %fd64;
	add.f64 	%fd66, %fd63, %fd65;
	xor.b32  	%r25, %r48, -2147483648;
	mov.b32 	%r26, 1127219200;
	mov.b64 	%fd67, {%r25, %r26};
	mov.b32 	%r27, -2147483648;
	mov.b64 	%fd68, {%r27, %r26};
	sub.f64 	%fd69, %fd67, %fd68;
	fma.rn.f64 	%fd70, %fd69, 0d3FE62E42FEFA39EF, %fd64;
	fma.rn.f64 	%fd71, %fd69, 0dBFE62E42FEFA39EF, %fd70;
	sub.f64 	%fd72, %fd71, %fd64;
	sub.f64 	%fd73, %fd66, %fd72;
	fma.rn.f64 	%fd74, %fd69, 0d3C7ABC9E3B39803F, %fd73;
	add.f64 	%fd75, %fd70, %fd74;
	sub.f64 	%fd76, %fd70, %fd75;
	add.f64 	%fd77, %fd74, %fd76;
	mov.f64 	%fd78, 0d4000000000000000;
	{
	.reg .b32 %temp; 
	mov.b64 	{%temp, %r28}, %fd78;
	}
	{
	.reg .b32 %temp; 
	mov.b64 	{%r29, %temp}, %fd78;
	}
	shl.b32 	%r30, %r28, 1;
	setp.gt.u32 	%p3, %r30, -33554433;
	and.b32  	%r31, %r28, -15728641;
	selp.b32 	%r32, %r31, %r28, %p3;
	mov.b64 	%fd79, {%r29, %r32};
	mul.rn.f64 	%fd80, %fd75, %fd79;
	neg.f64 	%fd81, %fd80;
	fma.rn.f64 	%fd82, %fd75, %fd79, %fd81;
	fma.rn.f64 	%fd83, %fd77, %fd79, %fd82;
	add.f64 	%fd4, %fd80, %fd83;
	sub.f64 	%fd84, %fd80, %fd4;
	add.f64 	%fd5, %fd83, %fd84;
	fma.rn.f64 	%fd85, %fd4, 0d3FF71547652B82FE, 0d4338000000000000;
	{
	.reg .b32 %temp; 
	mov.b64 	{%r13, %temp}, %fd85;
	}
	mov.f64 	%fd86, 0dC338000000000000;
	add.rn.f64 	%fd87, %fd85, %fd86;
	fma.rn.f64 	%fd88, %fd87, 0dBFE62E42FEFA39EF, %fd4;
	fma.rn.f64 	%fd89, %fd87, 0dBC7ABC9E3B39803F, %fd88;
	fma.rn.f64 	%fd90, %fd89, 0d3E5ADE1569CE2BDF, 0d3E928AF3FCA213EA;
	fma.rn.f64 	%fd91, %fd90, %fd89, 0d3EC71DEE62401315;
	fma.rn.f64 	%fd92, %fd91, %fd89, 0d3EFA01997C89EB71;
	fma.rn.f64 	%fd93, %fd92, %fd89, 0d3F2A01A014761F65;
	fma.rn.f64 	%fd94, %fd93, %fd89, 0d3F56C16C1852B7AF;
	fma.rn.f64 	%fd95, %fd94, %fd89, 0d3F81111111122322;
	fma.rn.f64 	%fd96, %fd95, %fd89, 0d3FA55555555502A1;
	fma.rn.f64 	%fd97, %fd96, %fd89, 0d3FC5555555555511;
	fma.rn.f64 	%fd98, %fd97, %fd89, 0d3FE000000000000B;
	fma.rn.f64 	%fd99, %fd98, %fd89, 0d3FF0000000000000;
	fma.rn.f64 	%fd100, %fd99, %fd89, 0d3FF0000000000000;
	{
	.reg .b32 %temp; 
	mov.b64 	{%r14, %temp}, %fd100;
	}
	{
	.reg .b32 %temp; 
	mov.b64 	{%temp, %r15}, %fd100;
	}
	shl.b32 	%r33, %r13, 20;
	add.s32 	%r34, %r33, %r15;
	mov.b64 	%fd108, {%r14, %r34};
	{
	.reg .b32 %temp; 
	mov.b64 	{%temp, %r35}, %fd4;
	}
	mov.b32 	%f2, %r35;
	abs.f32 	%f1, %f2;
	setp.lt.f32 	%p4, %f1, 0f4086232B;
	@%p4 bra 	$L__BB1_7;
	setp.lt.f64 	%p5, %fd4, 0d0000000000000000;
	add.f64 	%fd101, %fd4, 0d7FF0000000000000;
	selp.f64 	%fd108, 0d0000000000000000, %fd101, %p5;
	setp.geu.f32 	%p6, %f1, 0f40874800;
	@%p6 bra 	$L__BB1_7;
	shr.u32 	%r36, %r13, 31;
	add.s32 	%r37, %r13, %r36;
	shr.s32 	%r38, %r37, 1;
	shl.b32 	%r39, %r38, 20;
	add.s32 	%r40, %r15, %r39;
	mov.b64 	%fd102, {%r14, %r40};
	sub.s32 	%r41, %r13, %r38;
	shl.b32 	%r42, %r41, 20;
	add.s32 	%r43, %r42, 1072693248;
	mov.b32 	%r44, 0;
	mov.b64 	%fd103, {%r44, %r43};
	mul.f64 	%fd108, %fd103, %fd102;
$L__BB1_7:
	abs.f64 	%fd104, %fd108;
	setp.eq.f64 	%p7, %fd104, 0d7FF0000000000000;
	fma.rn.f64 	%fd105, %fd108, %fd5, %fd108;
	selp.f64 	%fd106, %fd108, %fd105, %p7;
	st.param.f64 	[func_retval0], %fd106;
	ret;

}


// ===== COMPILED SASS (sm_100) =====

	.target	sm_100

	.elftype	@"ET_EXEC"


//--------------------- .note.nv.tkinfo           --------------------------
	.section	.note.nv.tkinfo,"",@"SHT_NOTE"
	.sectionflags	@"SHF_NOTE_NV_TKINFO"
	.tkinfo
        /*0018*/ 	.word	0x00000002
        /*0030*/ 	.string	""
        /*0030*/ 	.string	"ptxas"
        /*0030*/ 	.string	"Cuda compilation tools, release 13.0, V13.0.88"
        /*0030*/ 	.string	"Build cuda_13.0.r13.0/compiler.36424714_0"
        /*0030*/ 	.string	"-arch sm_100 -m 64 "



//--------------------- .note.nv.cuinfo           --------------------------
	.section	.note.nv.cuinfo,"",@"SHT_NOTE"
	.sectionflags	@"SHF_NOTE_NV_CUINFO"
        /*0018*/ 	.short	0x0002
        /*001a*/ 	.short	0x0064
        /*001c*/ 	.short	0x0082
	.zero		2


//--------------------- .nv.info                  --------------------------
	.section	.nv.info,"",@"SHT_CUDA_INFO"
	.align	4


	//----- nvinfo : EIATTR_REGCOUNT
	.align		4
        /*0000*/ 	.byte	0x04, 0x2f
        /*0002*/ 	.short	(.L_1 - .L_0)
	.align		4
.L_0:
        /*0004*/ 	.word	index@(_Z10cuadraticafffPfS_S_)
        /*0008*/ 	.word	0x0000001e


	//----- nvinfo : EIATTR_FRAME_SIZE
	.align		4
.L_1:
        /*000c*/ 	.byte	0x04, 0x11
        /*000e*/ 	.short	(.L_3 - .L_2)
	.align		4
.L_2:
        /*0010*/ 	.word	index@($_Z10cuadraticafffPfS_S_$__internal_accurate_pow)
        /*0014*/ 	.word	0x00000000


	//----- nvinfo : EIATTR_FRAME_SIZE
	.align		4
.L_3:
        /*0018*/ 	.byte	0x04, 0x11
        /*001a*/ 	.short	(.L_5 - .L_4)
	.align		4
.L_4:
        /*001c*/ 	.word	index@($__internal_1_$__cuda_sm3x_div_rn_noftz_f32_slowpath)
        /*0020*/ 	.word	0x00000000


	//----- nvinfo : EIATTR_FRAME_SIZE
	.align		4
.L_5:
        /*0024*/ 	.byte	0x04, 0x11
        /*0026*/ 	.short	(.L_7 - .L_6)
	.align		4
.L_6:
        /*0028*/ 	.word	index@($__internal_0_$__cuda_sm20_sqrt_rn_f32_slowpath)
        /*002c*/ 	.word	0x00000000


	//----- nvinfo : EIATTR_FRAME_SIZE
	.align		4
.L_7:
        /*0030*/ 	.byte	0x04, 0x11
        /*0032*/ 	.short	(.L_9 - .L_8)
	.align		4
.L_8:
        /*0034*/ 	.word	index@(_Z10cuadraticafffPfS_S_)
        /*0038*/ 	.word	0x00000000


	//----- nvinfo : EIATTR_MIN_STACK_SIZE
	.align		4
.L_9:
        /*003c*/ 	.byte	0x04, 0x12
        /*003e*/ 	.short	(.L_11 - .L_10)
	.align		4
.L_10:
        /*0040*/ 	.word	index@(_Z10cuadraticafffPfS_S_)
        /*0044*/ 	.word	0x00000000
.L_11:


//--------------------- .nv.compat                --------------------------
	.section	.nv.compat,"",@"SHT_CUDA_COMPAT_INFO"
	.align	4
        /*0000*/ 	.byte	0x02, 0x09, 0x00, 0x00, 0x02, 0x02, 0x01, 0x00, 0x02, 0x05, 0x05, 0x00, 0x03, 0x07, 0x01, 0x01
        /*0010*/ 	.byte	0x02, 0x03, 0x00, 0x00, 0x02, 0x06, 0x01, 0x00, 0x04, 0x0b, 0x08, 0x00, 0x01, 0x00, 0x00, 0x00
        /*0020*/ 	.byte	0x00, 0x00, 0x00, 0x00


//--------------------- .nv.info._Z10cuadraticafffPfS_S_ --------------------------
	.section	.nv.info._Z10cuadraticafffPfS_S_,"",@"SHT_CUDA_INFO"
	.sectionflags	@""
	.align	4


	//----- nvinfo : EIATTR_CUDA_API_VERSION
	.align		4
        /*0000*/ 	.byte	0x04, 0x37
        /*0002*/ 	.short	(.L_13 - .L_12)
.L_12:
        /*0004*/ 	.word	0x00000082


	//----- nvinfo : EIATTR_KPARAM_INFO
	.align		4
.L_13:
        /*0008*/ 	.byte	0x04, 0x17
        /*000a*/ 	.short	(.L_15 - .L_14)
.L_14:
        /*000c*/ 	.word	0x00000000
        /*0010*/ 	.short	0x0005
        /*0012*/ 	.short	0x0020
        /*0014*/ 	.byte	0x00, 0xf5, 0x21, 0x00


	//----- nvinfo : EIATTR_KPARAM_INFO
	.align		4
.L_15:
        /*0018*/ 	.byte	0x04, 0x17
        /*001a*/ 	.short	(.L_17 - .L_16)
.L_16:
        /*001c*/ 	.word	0x00000000
        /*0020*/ 	.short	0x0004
        /*0022*/ 	.short	0x0018
        /*0024*/ 	.byte	0x00, 0xf5, 0x21, 0x00


	//----- nvinfo : EIATTR_KPARAM_INFO
	.align		4
.L_17:
        /*0028*/ 	.byte	0x04, 0x17
        /*002a*/ 	.short	(.L_19 - .L_18)
.L_18:
        /*002c*/ 	.word	0x00000000
        /*0030*/ 	.short	0x0003
        /*0032*/ 	.short	0x0010
        /*0034*/ 	.byte	0x00, 0xf5, 0x21, 0x00


	//----- nvinfo : EIATTR_KPARAM_INFO
	.align		4
.L_19:
        /*0038*/ 	.byte	0x04, 0x17
        /*003a*/ 	.short	(.L_21 - .L_20)
.L_20:
        /*003c*/ 	.word	0x00000000
        /*0040*/ 	.short	0x0002
        /*0042*/ 	.short	0x0008
        /*0044*/ 	.byte	0x00, 0xf0, 0x11, 0x00


	//----- nvinfo : EIATTR_KPARAM_INFO
	.align		4
.L_21:
        /*0048*/ 	.byte	0x04, 0x17
        /*004a*/ 	.short	(.L_23 - .L_22)
.L_22:
        /*004c*/ 	.word	0x00000000
        /*0050*/ 	.short	0x0001
        /*0052*/ 	.short	0x0004
        /*0054*/ 	.byte	0x00, 0xf0, 0x11, 0x00


	//----- nvinfo : EIATTR_KPARAM_INFO
	.align		4
.L_23:
        /*0058*/ 	.byte	0x04, 0x17
        /*005a*/ 	.short	(.L_25 - .L_24)
.L_24:
        /*005c*/ 	.word	0x00000000
        /*0060*/ 	.short	0x0000
        /*0062*/ 	.short	0x0000
        /*0064*/ 	.byte	0x00, 0xf0, 0x11, 0x00


	//----- nvinfo : EIATTR_SPARSE_MMA_MASK
	.align		4
.L_25:
        /*0068*/ 	.byte	0x03, 0x50
        /*006a*/ 	.short	0x0000


	//----- nvinfo : EIATTR_MAXREG_COUNT
	.align		4
        /*006c*/ 	.byte	0x03, 0x1b
        /*006e*/ 	.short	0x00ff


	//----- nvinfo : EIATTR_MERCURY_ISA_VERSION
	.align		4
        /*0070*/ 	.byte	0x03, 0x5f
        /*0072*/ 	.short	0x0101


	//----- nvinfo : EIATTR_VRC_CTA_INIT_COUNT
	.align		4
        /*0074*/ 	.byte	0x02, 0x4a
	.zero		1
	.zero		1


	//----- nvinfo : EIATTR_EXIT_INSTR_OFFSETS
	.align		4
        /*0078*/ 	.byte	0x04, 0x1c
        /*007a*/ 	.short	(.L_27 - .L_26)


	//   ....[0]....
.L_26:
        /*007c*/ 	.word	0x000005c0


	//   ....[1]....
        /*0080*/ 	.word	0x00000610


	//----- nvinfo : EIATTR_CRS_STACK_SIZE
	.align		4
.L_27:
        /*0084*/ 	.byte	0x04, 0x1e
        /*0086*/ 	.short	(.L_29 - .L_28)
.L_28:
        /*0088*/ 	.word	0x00000000


	//----- nvinfo : EIATTR_CBANK_PARAM_SIZE
	.align		4
.L_29:
        /*008c*/ 	.byte	0x03, 0x19
        /*008e*/ 	.short	0x0028


	//----- nvinfo : EIATTR_PARAM_CBANK
	.align		4
        /*0090*/ 	.byte	0x04, 0x0a
        /*0092*/ 	.short	(.L_31 - .L_30)
	.align		4
.L_30:
        /*0094*/ 	.word	index@(.nv.constant0._Z10cuadraticafffPfS_S_)
        /*0098*/ 	.short	0x0380
        /*009a*/ 	.short	0x0028


	//----- nvinfo : EIATTR_SW_WAR
	.align		4
.L_31:
        /*009c*/ 	.byte	0x04, 0x36
        /*009e*/ 	.short	(.L_33 - .L_32)
.L_32:
        /*00a0*/ 	.word	0x00000008
.L_33:


//--------------------- .nv.callgraph             --------------------------
	.section	.nv.callgraph,"",@"SHT_CUDA_CALLGRAPH"
	.align	4
	.sectionentsize	8
	.align		4
        /*0000*/ 	.word	0x00000000
	.align		4
        /*0004*/ 	.word	0xffffffff
	.align		4
        /*0008*/ 	.word	0x00000000
	.align		4
        /*000c*/ 	.word	0xfffffffe
	.align		4
        /*0010*/ 	.word	0x00000000
	.align		4
        /*0014*/ 	.word	0xfffffffd
	.align		4
        /*0018*/ 	.word	0x00000000
	.align		4
        /*001c*/ 	.word	0xfffffffc


//--------------------- .text._Z10cuadraticafffPfS_S_ --------------------------
	.section	.text._Z10cuadraticafffPfS_S_,"ax",@progbits
	.align	128
        .global         _Z10cuadraticafffPfS_S_
        .type           _Z10cuadraticafffPfS_S_,@function
        .size           _Z10cuadraticafffPfS_S_,(.L_x_21 - _Z10cuadraticafffPfS_S_)
        .other          _Z10cuadraticafffPfS_S_,@"STO_CUDA_ENTRY STV_DEFAULT"
_Z10cuadraticafffPfS_S_:
.text._Z10cuadraticafffPfS_S_:
[----:B------:R-:W-:Y:S01]  /*0000*/  LDC R1, c[0x0][0x37c] ;  /* 0x0000df00ff017b82 */ /* 0x000fe20000000800 */
[----:B------:R-:W0:Y:S01]  /*0010*/  LDCU UR4, c[0x0][0x384] ;  /* 0x00007080ff0477ac */ /* 0x000e220008000800 */
[----:B------:R-:W-:Y:S01]  /*0020*/  MOV R0, 0x50 ;  /* 0x0000005000007802 */ /* 0x000fe20000000f00 */
[----:B0-----:R-:W0:Y:S06]  /*0030*/  F2F.F64.F32 R18, UR4 ;  /* 0x0000000400127d10 */ /* 0x001e2c0008201800 */
[----:B0-----:R-:W-:Y:S05]  /*0040*/  CALL.REL.NOINC `($_Z10cuadraticafffPfS_S_$__internal_accurate_pow) ;  /* 0x0000000c00607944 */ /* 0x001fea0003c00000 */
[----:B------:R-:W0:Y:S01]  /*0050*/  LDC R0, c[0x0][0x380] ;  /* 0x0000e000ff007b82 */ /* 0x000e220000000800 */
[----:B------:R-:W1:Y:S01]  /*0060*/  LDCU UR4, c[0x0][0x388] ;  /* 0x00007100ff0477ac */ /* 0x000e620008000800 */
[----:B------:R-:W-:-:S06]  /*0070*/  DADD R2, R18, 2 ;  /* 0x4000000012027429 */ /* 0x000fcc0000000000 */
[----:B------:R-:W2:Y:S04]  /*0080*/  LDC R8, c[0x0][0x384] ;  /* 0x0000e100ff087b82 */ /* 0x000ea80000000800 */
[----:B------:R-:W-:Y:S01]  /*0090*/  LOP3.LUT R2, R3, 0x7ff00000, RZ, 0xc0, !PT ;  /* 0x7ff0000003027812 */ /* 0x000fe200078ec0ff */
[----:B------:R-:W-:-:S03]  /*00a0*/  IMAD.MOV.U32 R3, RZ, RZ, R7 ;  /* 0x000000ffff037224 */ /* 0x000fc600078e0007 */
[----:B------:R-:W-:Y:S01]  /*00b0*/  ISETP.NE.AND P2, PT, R2, 0x7ff00000, PT ;  /* 0x7ff000000200780c */ /* 0x000fe20003f45270 */
[----:B------:R-:W-:Y:S02]  /*00c0*/  IMAD.MOV.U32 R2, RZ, RZ, R6 ;  /* 0x000000ffff027224 */ /* 0x000fe400078e0006 */
[----:B0-----:R-:W-:-:S04]  /*00d0*/  FMUL R0, R0, -4 ;  /* 0xc080000000007820 */ /* 0x001fc80000400000 */
[----:B-1----:R-:W-:Y:S01]  /*00e0*/  FMUL R0, R0, UR4 ;  /* 0x0000000400007c20 */ /* 0x002fe20008400000 */
[----:B--2---:R-:W-:-:S03]  /*00f0*/  FSETP.NEU.AND P1, PT, R8, RZ, PT ;  /* 0x000000ff0800720b */ /* 0x004fc60003f2d000 */
[----:B------:R0:W1:Y:S01]  /*0100*/  F2F.F64.F32 R4, R0 ;  /* 0x0000000000047310 */ /* 0x0000620000201800 */
[----:B------:R-:W-:-:S09]  /*0110*/  FSETP.NEU.AND P0, PT, R8, 1, PT ;  /* 0x3f8000000800780b */ /* 0x000fd20003f0d000 */
[----:B------:R-:W-:Y:S01]  /*0120*/  @!P1 CS2R R2, SRZ ;  /* 0x0000000000029805 */ /* 0x000fe2000001ff00 */
[----:B0-----:R-:W-:Y:S06]  /*0130*/  @P2 BRA `(.L_x_0) ;  /* 0x0000000000182947 */ /* 0x001fec0003800000 */
[----:B------:R-:W-:-:S13]  /*0140*/  FSETP.NAN.AND P1, PT, R8, R8, PT ;  /* 0x000000080800720b */ /* 0x000fda0003f28000 */
[----:B------:R-:W-:Y:S01]  /*0150*/  @P1 DADD R2, R18, 2 ;  /* 0x4000000012021429 */ /* 0x000fe20000000000 */
[----:B------:R-:W-:Y:S10]  /*0160*/  @P1 BRA `(.L_x_0) ;  /* 0x00000000000c1947 */ /* 0x000ff40003800000 */
[----:B------:R-:W-:-:S14]  /*0170*/  DSETP.NEU.AND P1, PT, |R18|, +INF , PT ;  /* 0x7ff000001200742a */ /* 0x000fdc0003f2d200 */
[----:B------:R-:W-:Y:S02]  /*0180*/  @!P1 IMAD.MOV.U32 R2, RZ, RZ, 0x0 ;  /* 0x00000000ff029424 */ /* 0x000fe400078e00ff */
[----:B------:R-:W-:-:S07]  /*0190*/  @!P1 IMAD.MOV.U32 R3, RZ, RZ, 0x7ff00000 ;  /* 0x7ff00000ff039424 */ /* 0x000fce00078e00ff */
.L_x_0:
[----:B------:R-:W-:Y:S01]  /*01a0*/  FSEL R6, R2, RZ, P0 ;  /* 0x000000ff02067208 */ /* 0x000fe20000000000 */
[----:B------:R-:W0:Y:S01]  /*01b0*/  LDCU.64 UR4, c[0x0][0x358] ;  /* 0x00006b00ff0477ac */ /* 0x000e220008000a00 */
[----:B------:R-:W-:Y:S02]  /*01c0*/  FSEL R7, R3, 1.875, P0 ;  /* 0x3ff0000003077808 */ /* 0x000fe40000000000 */
[----:B------:R-:W0:Y:S04]  /*01d0*/  LDC.64 R2, c[0x0][0x390] ;  /* 0x0000e400ff027b82 */ /* 0x000e280000000a00 */
[----:B-1----:R-:W-:-:S10]  /*01e0*/  DADD R4, R4, R6 ;  /* 0x0000000004047229 */ /* 0x002fd40000000006 */
[----:B------:R-:W0:Y:S02]  /*01f0*/  F2F.F32.F64 R5, R4 ;  /* 0x0000000400057310 */ /* 0x000e240000301000 */
[----:B0-----:R0:W-:Y:S01]  /*0200*/  STG.E desc[UR4][R2.64], R5 ;  /* 0x0000000502007986 */ /* 0x0011e2000c101904 */
[----:B------:R-:W-:-:S13]  /*0210*/  FSETP.GE.AND P0, PT, R5, RZ, PT ;  /* 0x000000ff0500720b */ /* 0x000fda0003f06000 */
[----:B0-----:R-:W-:Y:S05]  /*0220*/  @!P0 BRA `(.L_x_1) ;  /* 0x0000000000e88947 */ /* 0x001fea0003800000 */
[----:B------:R-:W-:Y:S01]  /*0230*/  IADD3 R0, PT, PT, R5, -0xd000000, RZ ;  /* 0xf300000005007810 */ /* 0x000fe20007ffe0ff */
[----:B------:R0:W1:Y:S03]  /*0240*/  MUFU.RSQ R2, R5 ;  /* 0x0000000500027308 */ /* 0x0000660000001400 */
[----:B------:R-:W-:-:S13]  /*0250*/  ISETP.GT.U32.AND P0, PT, R0, 0x727fffff, PT ;  /* 0x727fffff0000780c */ /* 0x000fda0003f04070 */
[----:B0-----:R-:W-:Y:S05]  /*0260*/  @!P0 BRA `(.L_x_2) ;  /* 0x0000000000108947 */ /* 0x001fea0003800000 */
[----:B------:R-:W-:Y:S01]  /*0270*/  IMAD.MOV.U32 R0, RZ, RZ, R5 ;  /* 0x000000ffff007224 */ /* 0x000fe200078e0005 */
[----:B------:R-:W-:-:S07]  /*0280*/  MOV R4, 0x2a0 ;  /* 0x000002a000047802 */ /* 0x000fce0000000f00 */
[----:B-1----:R-:W-:Y:S05]  /*0290*/  CALL.REL.NOINC `($__internal_0_$__cuda_sm20_sqrt_rn_f32_slowpath) ;  /* 0x0000000000e07944 */ /* 0x002fea0003c00000 */
[----:B------:R-:W-:Y:S05]  /*02a0*/  BRA `(.L_x_3) ;  /* 0x0000000000107947 */ /* 0x000fea0003800000 */
.L_x_2:
[----:B-1----:R-:W-:Y:S01]  /*02b0*/  FMUL.FTZ R0, R5, R2 ;  /* 0x0000000205007220 */ /* 0x002fe20000410000 */
[----:B------:R-:W-:-:S03]  /*02c0*/  FMUL.FTZ R2, R2, 0.5 ;  /* 0x3f00000002027820 */ /* 0x000fc60000410000 */
[----:B------:R-:W-:-:S04]  /*02d0*/  FFMA R3, -R0, R0, R5 ;  /* 0x0000000000037223 */ /* 0x000fc80000000105 */
[----:B------:R-:W-:-:S07]  /*02e0*/  FFMA R0, R3, R2, R0 ;  /* 0x0000000203007223 */ /* 0x000fce0000000000 */
.L_x_3:
[----:B------:R-:W0:Y:S02]  /*02f0*/  LDC.64 R6, c[0x0][0x380] ;  /* 0x0000e000ff067b82 */ /* 0x000e240000000a00 */
[----:B0-----:R-:W-:Y:S01]  /*0300*/  FADD R3, R6, R6 ;  /* 0x0000000606037221 */ /* 0x001fe20000000000 */
[----:B------:R-:W-:-:S03]  /*0310*/  FADD R0, R0, -R7 ;  /* 0x8000000700007221 */ /* 0x000fc60000000000 */
[----:B------:R-:W0:Y:S08]  /*0320*/  MUFU.RCP R2, R3 ;  /* 0x0000000300027308 */ /* 0x000e300000001000 */
[----:B------:R-:W1:Y:S01]  /*0330*/  FCHK P0, R0, R3 ;  /* 0x0000000300007302 */ /* 0x000e620000000000 */
[----:B0-----:R-:W-:-:S04]  /*0340*/  FFMA R5, -R3, R2, 1 ;  /* 0x3f80000003057423 */ /* 0x001fc80000000102 */
[----:B------:R-:W-:-:S04]  /*0350*/  FFMA R5, R2, R5, R2 ;  /* 0x0000000502057223 */ /* 0x000fc80000000002 */
[----:B------:R-:W-:-:S04]  /*0360*/  FFMA R2, R0, R5, RZ ;  /* 0x0000000500027223 */ /* 0x000fc800000000ff */
[----:B------:R-:W-:-:S04]  /*0370*/  FFMA R4, -R3, R2, R0 ;  /* 0x0000000203047223 */ /* 0x000fc80000000100 */
[----:B------:R-:W-:Y:S01]  /*0380*/  FFMA R9, R5, R4, R2 ;  /* 0x0000000405097223 */ /* 0x000fe20000000002 */
[----:B-1----:R-:W-:Y:S06]  /*0390*/  @!P0 BRA `(.L_x_4) ;  /* 0x00000000000c8947 */ /* 0x002fec0003800000 */
[----:B------:R-:W-:-:S07]  /*03a0*/  MOV R2, 0x3c0 ;  /* 0x000003c000027802 */ /* 0x000fce0000000f00 */
[----:B------:R-:W-:Y:S05]  /*03b0*/  CALL.REL.NOINC `($__internal_1_$__cuda_sm3x_div_rn_noftz_f32_slowpath) ;  /* 0x0000000000f47944 */ /* 0x000fea0003c00000 */
[----:B------:R-:W-:-:S07]  /*03c0*/  IMAD.MOV.U32 R9, RZ, RZ, R0 ;  /* 0x000000ffff097224 */ /* 0x000fce00078e0000 */
.L_x_4:
[----:B------:R-:W0:Y:S08]  /*03d0*/  LDC.64 R4, c[0x0][0x398] ;  /* 0x0000e600ff047b82 */ /* 0x000e300000000a00 */
[----:B------:R-:W1:Y:S01]  /*03e0*/  LDC.64 R6, c[0x0][0x390] ;  /* 0x0000e400ff067b82 */ /* 0x000e620000000a00 */
[----:B0-----:R0:W-:Y:S04]  /*03f0*/  STG.E desc[UR4][R4.64], R9 ;  /* 0x0000000904007986 */ /* 0x0011e8000c101904 */
[----:B-1----:R-:W2:Y:S02]  /*0400*/  LDG.E R0, desc[UR4][R6.64] ;  /* 0x0000000406007981 */ /* 0x002ea4000c1e1900 */
[----:B--2---:R-:W-:Y:S01]  /*0410*/  VIADD R2, R0, 0xf3000000 ;  /* 0xf300000000027836 */ /* 0x004fe20000000000 */
[----:B------:R0:W1:Y:S04]  /*0420*/  MUFU.RSQ R11, R0 ;  /* 0x00000000000b7308 */ /* 0x0000680000001400 */
[----:B------:R-:W-:-:S13]  /*0430*/  ISETP.GT.U32.AND P0, PT, R2, 0x727fffff, PT ;  /* 0x727fffff0200780c */ /* 0x000fda0003f04070 */
[----:B01----:R-:W-:Y:S05]  /*0440*/  @!P0 BRA `(.L_x_5) ;  /* 0x00000000000c8947 */ /* 0x003fea0003800000 */
[----:B------:R-:W-:-:S07]  /*0450*/  MOV R4, 0x470 ;  /* 0x0000047000047802 */ /* 0x000fce0000000f00 */
[----:B------:R-:W-:Y:S05]  /*0460*/  CALL.REL.NOINC `($__internal_0_$__cuda_sm20_sqrt_rn_f32_slowpath) ;  /* 0x00000000006c7944 */ /* 0x000fea0003c00000 */
[----:B------:R-:W-:Y:S05]  /*0470*/  BRA `(.L_x_6) ;  /* 0x0000000000107947 */ /* 0x000fea0003800000 */
.L_x_5:
[----:B------:R-:W-:Y:S01]  /*0480*/  FMUL.FTZ R5, R0, R11 ;  /* 0x0000000b00057220 */ /* 0x000fe20000410000 */
[----:B------:R-:W-:-:S03]  /*0490*/  FMUL.FTZ R11, R11, 0.5 ;  /* 0x3f0000000b0b7820 */ /* 0x000fc60000410000 */
[----:B------:R-:W-:-:S04]  /*04a0*/  FFMA R0, -R5, R5, R0 ;  /* 0x0000000505007223 */ /* 0x000fc80000000100 */
[----:B------:R-:W-:-:S07]  /*04b0*/  FFMA R0, R0, R11, R5 ;  /* 0x0000000b00007223 */ /* 0x000fce0000000005 */
.L_x_6:
[----:B------:R-:W0:Y:S01]  /*04c0*/  LDCU UR6, c[0x0][0x384] ;  /* 0x00007080ff0677ac */ /* 0x000e220008000800 */
[----:B------:R-:W1:Y:S01]  /*04d0*/  MUFU.RCP R2, R3 ;  /* 0x0000000300027308 */ /* 0x000e620000001000 */
[----:B0-----:R-:W-:Y:S01]  /*04e0*/  FADD R4, -R0, -UR6 ;  /* 0x8000000600047e21 */ /* 0x001fe20008000100 */
[----:B-1----:R-:W-:-:S06]  /*04f0*/  FFMA R5, -R3, R2, 1 ;  /* 0x3f80000003057423 */ /* 0x002fcc0000000102 */
[----:B------:R-:W0:Y:S01]  /*0500*/  FCHK P0, R4, R3 ;  /* 0x0000000304007302 */ /* 0x000e220000000000 */
[----:B------:R-:W-:-:S04]  /*0510*/  FFMA R0, R2, R5, R2 ;  /* 0x0000000502007223 */ /* 0x000fc80000000002 */
[----:B------:R-:W-:-:S04]  /*0520*/  FFMA R2, R0, R4, RZ ;  /* 0x0000000400027223 */ /* 0x000fc800000000ff */
[----:B------:R-:W-:-:S04]  /*0530*/  FFMA R5, -R3, R2, R4 ;  /* 0x0000000203057223 */ /* 0x000fc80000000104 */
[----:B------:R-:W-:Y:S01]  /*0540*/  FFMA R5, R0, R5, R2 ;  /* 0x0000000500057223 */ /* 0x000fe20000000002 */
[----:B0-----:R-:W-:Y:S06]  /*0550*/  @!P0 BRA `(.L_x_7) ;  /* 0x0000000000108947 */ /* 0x001fec0003800000 */
[----:B------:R-:W-:Y:S01]  /*0560*/  IMAD.MOV.U32 R0, RZ, RZ, R4 ;  /* 0x000000ffff007224 */ /* 0x000fe200078e0004 */
[----:B------:R-:W-:-:S07]  /*0570*/  MOV R2, 0x590 ;  /* 0x0000059000027802 */ /* 0x000fce0000000f00 */
[----:B------:R-:W-:Y:S05]  /*0580*/  CALL.REL.NOINC `($__internal_1_$__cuda_sm3x_div_rn_noftz_f32_slowpath) ;  /* 0x0000000000807944 */ /* 0x000fea0003c00000 */
[----:B------:R-:W-:-:S07]  /*0590*/  MOV R5, R0 ;  /* 0x0000000000057202 */ /* 0x000fce0000000f00 */
.L_x_7:
[----:B------:R-:W0:Y:S02]  /*05a0*/  LDC.64 R2, c[0x0][0x3a0] ;  /* 0x0000e800ff027b82 */ /* 0x000e240000000a00 */
[----:B0-----:R-:W-:Y:S01]  /*05b0*/  STG.E desc[UR4][R2.64], R5 ;  /* 0x0000000502007986 */ /* 0x001fe2000c101904 */
[----:B------:R-:W-:Y:S05]  /*05c0*/  EXIT ;  /* 0x000000000000794d */ /* 0x000fea0003800000 */
.L_x_1:
[----:B------:R-:W0:Y:S08]  /*05d0*/  LDC.64 R2, c[0x0][0x3a0] ;  /* 0x0000e800ff027b82 */ /* 0x000e300000000a00 */
[----:B------:R-:W1:Y:S01]  /*05e0*/  LDC.64 R4, c[0x0][0x398] ;  /* 0x0000e600ff047b82 */ /* 0x000e620000000a00 */
[----:B0-----:R-:W-:Y:S04]  /*05f0*/  STG.E desc[UR4][R2.64], RZ ;  /* 0x000000ff02007986 */ /* 0x001fe8000c101904 */
[----:B-1----:R-:W-:Y:S01]  /*0600*/  STG.E desc[UR4][R4.64], RZ ;  /* 0x000000ff04007986 */ /* 0x002fe2000c101904 */
[----:B------:R-:W-:Y:S05]  /*0610*/  EXIT ;  /* 0x000000000000794d */ /* 0x000fea0003800000 */
        .weak           $__internal_0_$__cuda_sm20_sqrt_rn_f32_slowpath
        .type           $__internal_0_$__cuda_sm20_sqrt_rn_f32_slowpath,@function
        .size           $__internal_0_$__cuda_sm20_sqrt_rn_f32_slowpath,($__internal_1_$__cuda_sm3x_div_rn_noftz_f32_slowpath - $__internal_0_$__cuda_sm20_sqrt_rn_f32_slowpath)
$__internal_0_$__cuda_sm20_sqrt_rn_f32_slowpath:
[----:B------:R-:W-:-:S13]  /*0620*/  LOP3.LUT P0, RZ, R0, 0x7fffffff, RZ, 0xc0, !PT ;  /* 0x7fffffff00ff7812 */ /* 0x000fda000780c0ff */
[----:B------:R-:W-:Y:S01]  /*0630*/  @!P0 IMAD.MOV.U32 R2, RZ, RZ, R0 ;  /* 0x000000ffff028224 */ /* 0x000fe200078e0000 */
[----:B------:R-:W-:Y:S06]  /*0640*/  @!P0 BRA `(.L_x_8) ;  /* 0x0000000000448947 */ /* 0x000fec0003800000 */
[----:B------:R-:W-:-:S13]  /*0650*/  FSETP.GEU.FTZ.AND P0, PT, R0, RZ, PT ;  /* 0x000000ff0000720b */ /* 0x000fda0003f1e000 */
[----:B------:R-:W-:Y:S01]  /*0660*/  @!P0 IMAD.MOV.U32 R2, RZ, RZ, 0x7fffffff ;  /* 0x7fffffffff028424 */ /* 0x000fe200078e00ff */
[----:B------:R-:W-:Y:S06]  /*0670*/  @!P0 BRA `(.L_x_8) ;  /* 0x0000000000388947 */ /* 0x000fec0003800000 */
[----:B------:R-:W-:-:S13]  /*0680*/  FSETP.GTU.FTZ.AND P0, PT, |R0|, +INF , PT ;  /* 0x7f8000000000780b */ /* 0x000fda0003f1c200 */
[----:B------:R-:W-:Y:S01]  /*0690*/  @P0 FADD.FTZ R2, R0, 1 ;  /* 0x3f80000000020421 */ /* 0x000fe20000010000 */
[----:B------:R-:W-:Y:S06]  /*06a0*/  @P0 BRA `(.L_x_8) ;  /* 0x00000000002c0947 */ /* 0x000fec0003800000 */
[----:B------:R-:W-:-:S13]  /*06b0*/  FSETP.NEU.FTZ.AND P0, PT, |R0|, +INF , PT ;  /* 0x7f8000000000780b */ /* 0x000fda0003f1d200 */
[----:B------:R-:W-:Y:S01]  /*06c0*/  @!P0 IMAD.MOV.U32 R2, RZ, RZ, R0 ;  /* 0x000000ffff028224 */ /* 0x000fe200078e0000 */
[----:B------:R-:W-:Y:S06]  /*06d0*/  @!P0 BRA `(.L_x_8) ;  /* 0x0000000000208947 */ /* 0x000fec0003800000 */
[----:B------:R-:W-:-:S04]  /*06e0*/  FFMA R0, R0, 1.84467440737095516160e+19, RZ ;  /* 0x5f80000000007823 */ /* 0x000fc800000000ff */
[----:B------:R-:W0:Y:S02]  /*06f0*/  MUFU.RSQ R5, R0 ;  /* 0x0000000000057308 */ /* 0x000e240000001400 */
[----:B0-----:R-:W-:Y:S01]  /*0700*/  FMUL.FTZ R7, R0, R5 ;  /* 0x0000000500077220 */ /* 0x001fe20000410000 */
[----:B------:R-:W-:-:S03]  /*0710*/  FMUL.FTZ R5, R5, 0.5 ;  /* 0x3f00000005057820 */ /* 0x000fc60000410000 */
[----:B------:R-:W-:-:S04]  /*0720*/  FADD.FTZ R2, -R7, -RZ ;  /* 0x800000ff07027221 */ /* 0x000fc80000010100 */
[----:B------:R-:W-:-:S04]  /*0730*/  FFMA R2, R7, R2, R0 ;  /* 0x0000000207027223 */ /* 0x000fc80000000000 */
[----:B------:R-:W-:-:S04]  /*0740*/  FFMA R2, R2, R5, R7 ;  /* 0x0000000502027223 */ /* 0x000fc80000000007 */
[----:B------:R-:W-:-:S07]  /*0750*/  FMUL.FTZ R2, R2, 2.3283064365386962891e-10 ;  /* 0x2f80000002027820 */ /* 0x000fce0000410000 */
.L_x_8:
[----:B------:R-:W-:Y:S02]  /*0760*/  HFMA2 R5, -RZ, RZ, 0, 0 ;  /* 0x00000000ff057431 */ /* 0x000fe400000001ff */
[----:B------:R-:W-:Y:S02]  /*0770*/  IMAD.MOV.U32 R0, RZ, RZ, R2 ;  /* 0x000000ffff007224 */ /* 0x000fe400078e0002 */
[----:B------:R-:W-:Y:S05]  /*0780*/  RET.REL.NODEC R4 `(_Z10cuadraticafffPfS_S_) ;  /* 0xfffffff8041c7950 */ /* 0x000fea0003c3ffff */
        .weak           $__internal_1_$__cuda_sm3x_div_rn_noftz_f32_slowpath
        .type           $__internal_1_$__cuda_sm3x_div_rn_noftz_f32_slowpath,@function
        .size           $__internal_1_$__cuda_sm3x_div_rn_noftz_f32_slowpath,($_Z10cuadraticafffPfS_S_$__internal_accurate_pow - $__internal_1_$__cuda_sm3x_div_rn_noftz_f32_slowpath)
$__internal_1_$__cuda_sm3x_div_rn_noftz_f32_slowpath:
[--C-:B------:R-:W-:Y:S02]  /*0790*/  SHF.R.U32.HI R5, RZ, 0x17, R3.reuse ;  /* 0x00000017ff057819 */ /* 0x100fe40000011603 */
[----:B------:R-:W-:Y:S02]  /*07a0*/  SHF.R.U32.HI R4, RZ, 0x17, R0 ;  /* 0x00000017ff047819 */ /* 0x000fe40000011600 */
[----:B------:R-:W-:Y:S01]  /*07b0*/  LOP3.LUT R10, R5, 0xff, RZ, 0xc0, !PT ;  /* 0x000000ff050a7812 */ /* 0x000fe200078ec0ff */
[----:B------:R-:W-:Y:S01]  /*07c0*/  IMAD.MOV.U32 R5, RZ, RZ, R3 ;  /* 0x000000ffff057224 */ /* 0x000fe200078e0003 */
[----:B------:R-:W-:-:S03]  /*07d0*/  LOP3.LUT R8, R4, 0xff, RZ, 0xc0, !PT ;  /* 0x000000ff04087812 */ /* 0x000fc600078ec0ff */
[----:B------:R-:W-:Y:S02]  /*07e0*/  VIADD R7, R10, 0xffffffff ;  /* 0xffffffff0a077836 */ /* 0x000fe40000000000 */
[----:B------:R-:W-:-:S03]  /*07f0*/  VIADD R6, R8, 0xffffffff ;  /* 0xffffffff08067836 */ /* 0x000fc60000000000 */
[----:B------:R-:W-:-:S04]  /*0800*/  ISETP.GT.U32.AND P0, PT, R7, 0xfd, PT ;  /* 0x000000fd0700780c */ /* 0x000fc80003f04070 */
[----:B------:R-:W-:-:S13]  /*0810*/  ISETP.GT.U32.OR P0, PT, R6, 0xfd, P0 ;  /* 0x000000fd0600780c */ /* 0x000fda0000704470 */
[----:B------:R-:W-:Y:S01]  /*0820*/  @!P0 IMAD.MOV.U32 R4, RZ, RZ, RZ ;  /* 0x000000ffff048224 */ /* 0x000fe200078e00ff */
[----:B------:R-:W-:Y:S06]  /*0830*/  @!P0 BRA `(.L_x_9) ;  /* 0x00000000005c8947 */ /* 0x000fec0003800000 */
[----:B------:R-:W-:Y:S02]  /*0840*/  FSETP.GTU.FTZ.AND P0, PT, |R0|, +INF , PT ;  /* 0x7f8000000000780b */ /* 0x000fe40003f1c200 */
[----:B------:R-:W-:-:S04]  /*0850*/  FSETP.GTU.FTZ.AND P1, PT, |R3|, +INF , PT ;  /* 0x7f8000000300780b */ /* 0x000fc80003f3c200 */
[----:B------:R-:W-:-:S13]  /*0860*/  PLOP3.LUT P0, PT, P0, P1, PT, 0xf8, 0x8f ;  /* 0x00000000008f781c */ /* 0x000fda0000703f70 */
[----:B------:R-:W-:Y:S05]  /*0870*/  @P0 BRA `(.L_x_10) ;  /* 0x0000000400440947 */ /* 0x000fea0003800000 */
[----:B------:R-:W-:-:S13]  /*0880*/  LOP3.LUT P0, RZ, R5, 0x7fffffff, R0, 0xc8, !PT ;  /* 0x7fffffff05ff7812 */ /* 0x000fda000780c800 */
[----:B------:R-:W-:Y:S05]  /*0890*/  @!P0 BRA `(.L_x_11) ;  /* 0x0000000400348947 */ /* 0x000fea0003800000 */
[C---:B------:R-:W-:Y:S02]  /*08a0*/  FSETP.NEU.FTZ.AND P2, PT, |R0|.reuse, +INF , PT ;  /* 0x7f8000000000780b */ /* 0x040fe40003f5d200 */
[----:B------:R-:W-:Y:S02]  /*08b0*/  FSETP.NEU.FTZ.AND P1, PT, |R3|, +INF , PT ;  /* 0x7f8000000300780b */ /* 0x000fe40003f3d200 */
[----:B------:R-:W-:-:S11]  /*08c0*/  FSETP.NEU.FTZ.AND P0, PT, |R0|, +INF , PT ;  /* 0x7f8000000000780b */ /* 0x000fd60003f1d200 */
[----:B------:R-:W-:Y:S05]  /*08d0*/  @!P1 BRA !P2, `(.L_x_11) ;  /* 0x0000000400249947 */ /* 0x000fea0005000000 */
[----:B------:R-:W-:-:S04]  /*08e0*/  LOP3.LUT P2, RZ, R0, 0x7fffffff, RZ, 0xc0, !PT ;  /* 0x7fffffff00ff7812 */ /* 0x000fc8000784c0ff */
[----:B------:R-:W-:-:S13]  /*08f0*/  PLOP3.LUT P1, PT, P1, P2, PT, 0x2f, 0xf2 ;  /* 0x0000000000f2781c */ /* 0x000fda0000f24577 */
[----:B------:R-:W-:Y:S05]  /*0900*/  @P1 BRA `(.L_x_12) ;  /* 0x0000000400101947 */ /* 0x000fea0003800000 */
[----:B------:R-:W-:-:S04]  /*0910*/  LOP3.LUT P1, RZ, R5, 0x7fffffff, RZ, 0xc0, !PT ;  /* 0x7fffffff05ff7812 */ /* 0x000fc8000782c0ff */
[----:B------:R-:W-:-:S13]  /*0920*/  PLOP3.LUT P0, PT, P0, P1, PT, 0x2f, 0xf2 ;  /* 0x0000000000f2781c */ /* 0x000fda0000702577 */
[----:B------:R-:W-:Y:S05]  /*0930*/  @P0 BRA `(.L_x_13) ;  /* 0x0000000000f80947 */ /* 0x000fea0003800000 */
[----:B------:R-:W-:Y:S02]  /*0940*/  ISETP.GE.AND P0, PT, R6, RZ, PT ;  /* 0x000000ff0600720c */ /* 0x000fe40003f06270 */
[----:B------:R-:W-:-:S11]  /*0950*/  ISETP.GE.AND P1, PT, R7, RZ, PT ;  /* 0x000000ff0700720c */ /* 0x000fd60003f26270 */
[----:B------:R-:W-:Y:S01]  /*0960*/  @P0 MOV R4, RZ ;  /* 0x000000ff00040202 */ /* 0x000fe20000000f00 */
[----:B------:R-:W-:Y:S02]  /*0970*/  @!P0 IMAD.MOV.U32 R4, RZ, RZ, -0x40 ;  /* 0xffffffc0ff048424 */ /* 0x000fe400078e00ff */
[----:B------:R-:W-:Y:S01]  /*0980*/  @!P0 FFMA R0, R0, 1.84467440737095516160e+19, RZ ;  /* 0x5f80000000008823 */ /* 0x000fe200000000ff */
[----:B------:R-:W-:Y:S01]  /*0990*/  @!P1 FFMA R5, R3, 1.84467440737095516160e+19, RZ ;  /* 0x5f80000003059823 */ /* 0x000fe200000000ff */
[----:B------:R-:W-:-:S07]  /*09a0*/  @!P1 VIADD R4, R4, 0x40 ;  /* 0x0000004004049836 */ /* 0x000fce0000000000 */
.L_x_9:
[----:B------:R-:W-:-:S05]  /*09b0*/  LEA R6, R10, 0xc0800000, 0x17 ;  /* 0xc08000000a067811 */ /* 0x000fca00078eb8ff */
[----:B------:R-:W-:Y:S02]  /*09c0*/  IMAD.IADD R6, R5, 0x1, -R6 ;  /* 0x0000000105067824 */ /* 0x000fe400078e0a06 */
[----:B------:R-:W-:Y:S02]  /*09d0*/  VIADD R5, R8, 0xffffff81 ;  /* 0xffffff8108057836 */ /* 0x000fe40000000000 */
[----:B------:R-:W0:Y:S01]  /*09e0*/  MUFU.RCP R7, R6 ;  /* 0x0000000600077308 */ /* 0x000e220000001000 */
[----:B------:R-:W-:Y:S01]  /*09f0*/  FADD.FTZ R9, -R6, -RZ ;  /* 0x800000ff06097221 */ /* 0x000fe20000010100 */
[----:B------:R-:W-:-:S03]  /*0a00*/  IMAD R0, R5, -0x800000, R0 ;  /* 0xff80000005007824 */ /* 0x000fc600078e0200 */
[----:B0-----:R-:W-:-:S04]  /*0a10*/  FFMA R8, R7, R9, 1 ;  /* 0x3f80000007087423 */ /* 0x001fc80000000009 */
[----:B------:R-:W-:-:S04]  /*0a20*/  FFMA R12, R7, R8, R7 ;  /* 0x00000008070c7223 */ /* 0x000fc80000000007 */
[----:B------:R-:W-:-:S04]  /*0a30*/  FFMA R7, R0, R12, RZ ;  /* 0x0000000c00077223 */ /* 0x000fc800000000ff */
[----:B------:R-:W-:-:S04]  /*0a40*/  FFMA R8, R9, R7, R0 ;  /* 0x0000000709087223 */ /* 0x000fc80000000000 */
[----:B------:R-:W-:Y:S01]  /*0a50*/  FFMA R11, R12, R8, R7 ;  /* 0x000000080c0b7223 */ /* 0x000fe20000000007 */
[----:B------:R-:W-:-:S03]  /*0a60*/  IADD3 R7, PT, PT, R5, 0x7f, -R10 ;  /* 0x0000007f05077810 */ /* 0x000fc60007ffe80a */
[----:B------:R-:W-:Y:S01]  /*0a70*/  FFMA R8, R9, R11, R0 ;  /* 0x0000000b09087223 */ /* 0x000fe20000000000 */
[----:B------:R-:W-:-:S03]  /*0a80*/  IADD3 R7, PT, PT, R7, R4, RZ ;  /* 0x0000000407077210 */ /* 0x000fc60007ffe0ff */
[----:B------:R-:W-:-:S05]  /*0a90*/  FFMA R0, R12, R8, R11 ;  /* 0x000000080c007223 */ /* 0x000fca000000000b */
[----:B------:R-:W-:-:S04]  /*0aa0*/  SHF.R.U32.HI R5, RZ, 0x17, R0 ;  /* 0x00000017ff057819 */ /* 0x000fc80000011600 */
[----:B------:R-:W-:-:S05]  /*0ab0*/  LOP3.LUT R5, R5, 0xff, RZ, 0xc0, !PT ;  /* 0x000000ff05057812 */ /* 0x000fca00078ec0ff */
[----:B------:R-:W-:-:S04]  /*0ac0*/  IMAD.IADD R9, R5, 0x1, R7 ;  /* 0x0000000105097824 */ /* 0x000fc800078e0207 */
[----:B------:R-:W-:-:S05]  /*0ad0*/  VIADD R4, R9, 0xffffffff ;  /* 0xffffffff09047836 */ /* 0x000fca0000000000 */
[----:B------:R-:W-:-:S13]  /*0ae0*/  ISETP.GE.U32.AND P0, PT, R4, 0xfe, PT ;  /* 0x000000fe0400780c */ /* 0x000fda0003f06070 */
[----:B------:R-:W-:Y:S05]  /*0af0*/  @!P0 BRA `(.L_x_14) ;  /* 0x0000000000808947 */ /* 0x000fea0003800000 */
[----:B------:R-:W-:-:S13]  /*0b00*/  ISETP.GT.AND P0, PT, R9, 0xfe, PT ;  /* 0x000000fe0900780c */ /* 0x000fda0003f04270 */
[----:B------:R-:W-:Y:S05]  /*0b10*/  @P0 BRA `(.L_x_15) ;  /* 0x00000000006c0947 */ /* 0x000fea0003800000 */
[----:B------:R-:W-:-:S13]  /*0b20*/  ISETP.GE.AND P0, PT, R9, 0x1, PT ;  /* 0x000000010900780c */ /* 0x000fda0003f06270 */
[----:B------:R-:W-:Y:S05]  /*0b30*/  @P0 BRA `(.L_x_16) ;  /* 0x0000000000980947 */ /* 0x000fea0003800000 */
[----:B------:R-:W-:Y:S02]  /*0b40*/  ISETP.GE.AND P0, PT, R9, -0x18, PT ;  /* 0xffffffe80900780c */ /* 0x000fe40003f06270 */
[----:B------:R-:W-:-:S11]  /*0b50*/  LOP3.LUT R0, R0, 0x80000000, RZ, 0xc0, !PT ;  /* 0x8000000000007812 */ /* 0x000fd600078ec0ff */
[----:B------:R-:W-:Y:S05]  /*0b60*/  @!P0 BRA `(.L_x_16) ;  /* 0x00000000008c8947 */ /* 0x000fea0003800000 */
[CCC-:B------:R-:W-:Y:S01]  /*0b70*/  FFMA.RZ R4, R12.reuse, R8.reuse, R11.reuse ;  /* 0x000000080c047223 */ /* 0x1c0fe2000000c00b */
[C---:B------:R-:W-:Y:S02]  /*0b80*/  VIADD R7, R9.reuse, 0x20 ;  /* 0x0000002009077836 */ /* 0x040fe40000000000 */
[-CC-:B------:R-:W-:Y:S01]  /*0b90*/  FFMA.RM R5, R12, R8.reuse, R11.reuse ;  /* 0x000000080c057223 */ /* 0x180fe2000000400b */
[C---:B------:R-:W-:Y:S02]  /*0ba0*/  ISETP.NE.AND P2, PT, R9.reuse, RZ, PT ;  /* 0x000000ff0900720c */ /* 0x040fe40003f45270 */
[----:B------:R-:W-:Y:S01]  /*0bb0*/  LOP3.LUT R6, R4, 0x7fffff, RZ, 0xc0, !PT ;  /* 0x007fffff04067812 */ /* 0x000fe200078ec0ff */
[----:B------:R-:W-:Y:S01]  /*0bc0*/  FFMA.RP R4, R12, R8, R11 ;  /* 0x000000080c047223 */ /* 0x000fe2000000800b */
[----:B------:R-:W-:Y:S01]  /*0bd0*/  IMAD.MOV R8, RZ, RZ, -R9 ;  /* 0x000000ffff087224 */ /* 0x000fe200078e0a09 */
[----:B------:R-:W-:Y:S02]  /*0be0*/  ISETP.NE.AND P1, PT, R9, RZ, PT ;  /* 0x000000ff0900720c */ /* 0x000fe40003f25270 */
[----:B------:R-:W-:-:S02]  /*0bf0*/  LOP3.LUT R6, R6, 0x800000, RZ, 0xfc, !PT ;  /* 0x0080000006067812 */ /* 0x000fc400078efcff */
[----:B------:R-:W-:Y:S02]  /*0c00*/  FSETP.NEU.FTZ.AND P0, PT, R4, R5, PT ;  /* 0x000000050400720b */ /* 0x000fe40003f1d000 */
[----:B------:R-:W-:Y:S02]  /*0c10*/  SHF.L.U32 R7, R6, R7, RZ ;  /* 0x0000000706077219 */ /* 0x000fe400000006ff */
[----:B------:R-:W-:Y:S02]  /*0c20*/  SEL R5, R8, RZ, P2 ;  /* 0x000000ff08057207 */ /* 0x000fe40001000000 */
[----:B------:R-:W-:Y:S02]  /*0c30*/  ISETP.NE.AND P1, PT, R7, RZ, P1 ;  /* 0x000000ff0700720c */ /* 0x000fe40000f25270 */
[----:B------:R-:W-:Y:S02]  /*0c40*/  SHF.R.U32.HI R5, RZ, R5, R6 ;  /* 0x00000005ff057219 */ /* 0x000fe40000011606 */
[----:B------:R-:W-:-:S02]  /*0c50*/  PLOP3.LUT P0, PT, P0, P1, PT, 0xf8, 0x8f ;  /* 0x00000000008f781c */ /* 0x000fc40000703f70 */
[----:B------:R-:W-:Y:S02]  /*0c60*/  SHF.R.U32.HI R7, RZ, 0x1, R5 ;  /* 0x00000001ff077819 */ /* 0x000fe40000011605 */
[----:B------:R-:W-:-:S04]  /*0c70*/  SEL R4, RZ, 0x1, !P0 ;  /* 0x00000001ff047807 */ /* 0x000fc80004000000 */
[----:B------:R-:W-:-:S04]  /*0c80*/  LOP3.LUT R4, R4, 0x1, R7, 0xf8, !PT ;  /* 0x0000000104047812 */ /* 0x000fc800078ef807 */
[----:B------:R-:W-:-:S04]  /*0c90*/  LOP3.LUT R4, R4, R5, RZ, 0xc0, !PT ;  /* 0x0000000504047212 */ /* 0x000fc800078ec0ff */
[----:B------:R-:W-:-:S04]  /*0ca0*/  IADD3 R7, PT, PT, R7, R4, RZ ;  /* 0x0000000407077210 */ /* 0x000fc80007ffe0ff */
[----:B------:R-:W-:Y:S01]  /*0cb0*/  LOP3.LUT R0, R7, R0, RZ, 0xfc, !PT ;  /* 0x0000000007007212 */ /* 0x000fe200078efcff */
[----:B------:R-:W-:Y:S06]  /*0cc0*/  BRA `(.L_x_16) ;  /* 0x0000000000347947 */ /* 0x000fec0003800000 */
.L_x_15:
[----:B------:R-:W-:-:S04]  /*0cd0*/  LOP3.LUT R0, R0, 0x80000000, RZ, 0xc0, !PT ;  /* 0x8000000000007812 */ /* 0x000fc800078ec0ff */
[----:B------:R-:W-:Y:S01]  /*0ce0*/  LOP3.LUT R0, R0, 0x7f800000, RZ, 0xfc, !PT ;  /* 0x7f80000000007812 */ /* 0x000fe200078efcff */
[----:B------:R-:W-:Y:S06]  /*0cf0*/  BRA `(.L_x_16) ;  /* 0x0000000000287947 */ /* 0x000fec0003800000 */
.L_x_14:
[----:B------:R-:W-:Y:S01]  /*0d00*/  IMAD R0, R7, 0x800000, R0 ;  /* 0x0080000007007824 */ /* 0x000fe200078e0200 */
[----:B------:R-:W-:Y:S06]  /*0d10*/  BRA `(.L_x_16) ;  /* 0x0000000000207947 */ /* 0x000fec0003800000 */
.L_x_13:
[----:B------:R-:W-:-:S04]  /*0d20*/  LOP3.LUT R0, R5, 0x80000000, R0, 0x48, !PT ;  /* 0x8000000005007812 */ /* 0x000fc800078e4800 */
[----:B------:R-:W-:Y:S01]  /*0d30*/  LOP3.LUT R0, R0, 0x7f800000, RZ, 0xfc, !PT ;  /* 0x7f80000000007812 */ /* 0x000fe200078efcff */
[----:B------:R-:W-:Y:S06]  /*0d40*/  BRA `(.L_x_16) ;  /* 0x0000000000147947 */ /* 0x000fec0003800000 */
.L_x_12:
[----:B------:R-:W-:Y:S01]  /*0d50*/  LOP3.LUT R0, R5, 0x80000000, R0, 0x48, !PT ;  /* 0x8000000005007812 */ /* 0x000fe200078e4800 */
[----:B------:R-:W-:Y:S06]  /*0d60*/  BRA `(.L_x_16) ;  /* 0x00000000000c7947 */ /* 0x000fec0003800000 */
.L_x_11:
[----:B------:R-:W0:Y:S01]  /*0d70*/  MUFU.RSQ R0, -QNAN ;  /* 0xffc0000000007908 */ /* 0x000e220000001400 */
[----:B------:R-:W-:Y:S05]  /*0d80*/  BRA `(.L_x_16) ;  /* 0x0000000000047947 */ /* 0x000fea0003800000 */
.L_x_10:
[----:B------:R-:W-:-:S07]  /*0d90*/  FADD.FTZ R0, R0, R3 ;  /* 0x0000000300007221 */ /* 0x000fce0000010000 */
.L_x_16:
[----:B------:R-:W-:Y:S02]  /*0da0*/  IMAD.MOV.U32 R4, RZ, RZ, R2 ;  /* 0x000000ffff047224 */ /* 0x000fe400078e0002 */
[----:B------:R-:W-:-:S04]  /*0db0*/  IMAD.MOV.U32 R5, RZ, RZ, 0x0 ;  /* 0x00000000ff057424 */ /* 0x000fc800078e00ff */
[----:B0-----:R-:W-:Y:S05]  /*0dc0*/  RET.REL.NODEC R4 `(_Z10cuadraticafffPfS_S_) ;  /* 0xfffffff0048c7950 */ /* 0x001fea0003c3ffff */
        .type           $_Z10cuadraticafffPfS_S_$__internal_accurate_pow,@function
        .size           $_Z10cuadraticafffPfS_S_$__internal_accurate_pow,(.L_x_21 - $_Z10cuadraticafffPfS_S_$__internal_accurate_pow)
$_Z10cuadraticafffPfS_S_$__internal_accurate_pow:
[----:B------:R-:W-:Y:S01]  /*0dd0*/  DADD R4, -RZ, |R18| ;  /* 0x00000000ff047229 */ /* 0x000fe20000000512 */
[----:B------:R-:W-:Y:S01]  /*0de0*/  MOV R12, RZ ;  /* 0x000000ff000c7202 */ /* 0x000fe20000000f00 */
[----:B------:R-:W-:Y:S01]  /*0df0*/  IMAD.MOV.U32 R8, RZ, RZ, 0x41ad3b5a ;  /* 0x41ad3b5aff087424 */ /* 0x000fe200078e00ff */
[----:B------:R-:W-:Y:S01]  /*0e00*/  UMOV UR4, 0x7d2cafe2 ;  /* 0x7d2cafe200047882 */ /* 0x000fe20000000000 */
[----:B------:R-:W-:Y:S01]  /*0e10*/  IMAD.MOV.U32 R9, RZ, RZ, 0x3ed0f5d2 ;  /* 0x3ed0f5d2ff097424 */ /* 0x000fe200078e00ff */
[----:B------:R-:W-:Y:S01]  /*0e20*/  UMOV UR5, 0x3eb0f5ff ;  /* 0x3eb0f5ff00057882 */ /* 0x000fe20000000000 */
[----:B------:R-:W-:Y:S01]  /*0e30*/  UMOV UR6, 0x3b39803f ;  /* 0x3b39803f00067882 */ /* 0x000fe20000000000 */
[----:B------:R-:W-:-:S03]  /*0e40*/  UMOV UR7, 0x3c7abc9e ;  /* 0x3c7abc9e00077882 */ /* 0x000fc60000000000 */
[----:B------:R-:W-:Y:S01]  /*0e50*/  ISETP.GT.U32.AND P0, PT, R5, 0xfffff, PT ;  /* 0x000fffff0500780c */ /* 0x000fe20003f04070 */
[----:B------:R-:W-:-:S12]  /*0e60*/  IMAD.MOV.U32 R2, RZ, RZ, R5 ;  /* 0x000000ffff027224 */ /* 0x000fd800078e0005 */
[----:B------:R-:W-:-:S10]  /*0e70*/  @!P0 DMUL R20, R4, 1.80143985094819840000e+16 ;  /* 0x4350000004148828 */ /* 0x000fd40000000000 */
[----:B------:R-:W-:Y:S01]  /*0e80*/  @!P0 MOV R2, R21 ;  /* 0x0000001500028202 */ /* 0x000fe20000000f00 */
[----:B------:R-:W-:-:S03]  /*0e90*/  @!P0 IMAD.MOV.U32 R4, RZ, RZ, R20 ;  /* 0x000000ffff048224 */ /* 0x000fc600078e0014 */
[----:B------:R-:W-:Y:S01]  /*0ea0*/  LOP3.LUT R2, R2, 0x800fffff, RZ, 0xc0, !PT ;  /* 0x800fffff02027812 */ /* 0x000fe200078ec0ff */
[----:B------:R-:W-:Y:S01]  /*0eb0*/  IMAD.MOV.U32 R10, RZ, RZ, R4 ;  /* 0x000000ffff0a7224 */ /* 0x000fe200078e0004 */
[----:B------:R-:W-:Y:S02]  /*0ec0*/  SHF.R.U32.HI R4, RZ, 0x14, R5 ;  /* 0x00000014ff047819 */ /* 0x000fe40000011605 */
[----:B------:R-:W-:Y:S02]  /*0ed0*/  LOP3.LUT R11, R2, 0x3ff00000, RZ, 0xfc, !PT ;  /* 0x3ff00000020b7812 */ /* 0x000fe400078efcff */
[----:B------:R-:W-:Y:S02]  /*0ee0*/  @!P0 LEA.HI R4, R21, 0xffffffca, RZ, 0xc ;  /* 0xffffffca15048811 */ /* 0x000fe400078f60ff */
[----:B------:R-:W-:Y:S02]  /*0ef0*/  ISETP.GE.U32.AND P1, PT, R11, 0x3ff6a09f, PT ;  /* 0x3ff6a09f0b00780c */ /* 0x000fe40003f26070 */
[----:B------:R-:W-:-:S11]  /*0f00*/  IADD3 R5, PT, PT, R4, -0x3ff, RZ ;  /* 0xfffffc0104057810 */ /* 0x000fd60007ffe0ff */
[----:B------:R-:W-:Y:S02]  /*0f10*/  @P1 VIADD R3, R11, 0xfff00000 ;  /* 0xfff000000b031836 */ /* 0x000fe40000000000 */
[----:B------:R-:W-:Y:S02]  /*0f20*/  @P1 VIADD R5, R4, 0xfffffc02 ;  /* 0xfffffc0204051836 */ /* 0x000fe40000000000 */
[----:B------:R-:W-:-:S03]  /*0f30*/  @P1 IMAD.MOV.U32 R11, RZ, RZ, R3 ;  /* 0x000000ffff0b1224 */ /* 0x000fc600078e0003 */
[----:B------:R-:W-:Y:S01]  /*0f40*/  LOP3.LUT R4, R5, 0x80000000, RZ, 0x3c, !PT ;  /* 0x8000000005047812 */ /* 0x000fe200078e3cff */
[----:B------:R-:W-:Y:S02]  /*0f50*/  IMAD.MOV.U32 R5, RZ, RZ, 0x43300000 ;  /* 0x43300000ff057424 */ /* 0x000fe400078e00ff */
[C---:B------:R-:W-:Y:S02]  /*0f60*/  DADD R6, R10.reuse, 1 ;  /* 0x3ff000000a067429 */ /* 0x040fe40000000000 */
[----:B------:R-:W-:-:S04]  /*0f70*/  DADD R10, R10, -1 ;  /* 0xbff000000a0a7429 */ /* 0x000fc80000000000 */
[----:B------:R-:W0:Y:S02]  /*0f80*/  MUFU.RCP64H R13, R7 ;  /* 0x00000007000d7308 */ /* 0x000e240000001800 */
[----:B0-----:R-:W-:-:S08]  /*0f90*/  DFMA R2, -R6, R12, 1 ;  /* 0x3ff000000602742b */ /* 0x001fd0000000010c */
[----:B------:R-:W-:-:S08]  /*0fa0*/  DFMA R2, R2, R2, R2 ;  /* 0x000000020202722b */ /* 0x000fd00000000002 */
[----:B------:R-:W-:-:S08]  /*0fb0*/  DFMA R12, R12, R2, R12 ;  /* 0x000000020c0c722b */ /* 0x000fd0000000000c */
[----:B------:R-:W-:-:S08]  /*0fc0*/  DMUL R2, R10, R12 ;  /* 0x0000000c0a027228 */ /* 0x000fd00000000000 */
[----:B------:R-:W-:-:S08]  /*0fd0*/  DFMA R2, R10, R12, R2 ;  /* 0x0000000c0a02722b */ /* 0x000fd00000000002 */
[----:B------:R-:W-:-:S08]  /*0fe0*/  DMUL R14, R2, R2 ;  /* 0x00000002020e7228 */ /* 0x000fd00000000000 */
[----:B------:R-:W-:Y:S01]  /*0ff0*/  DFMA R6, R14, UR4, R8 ;  /* 0x000000040e067c2b */ /* 0x000fe20008000008 */
[----:B------:R-:W-:Y:S01]  /*1000*/  UMOV UR4, 0x75488a3f ;  /* 0x75488a3f00047882 */ /* 0x000fe20000000000 */
[----:B------:R-:W-:Y:S01]  /*1010*/  UMOV UR5, 0x3ef3b20a ;  /* 0x3ef3b20a00057882 */ /* 0x000fe20000000000 */
[----:B------:R-:W-:-:S05]  /*1020*/  DADD R8, R10, -R2 ;  /* 0x000000000a087229 */ /* 0x000fca0000000802 */
[----:B------:R-:W-:Y:S01]  /*1030*/  DFMA R6, R14, R6, UR4 ;  /* 0x000000040e067e2b */ /* 0x000fe20008000006 */
[----:B------:R-:W-:Y:S01]  /*1040*/  UMOV UR4, 0xe4faecd5 ;  /* 0xe4faecd500047882 */ /* 0x000fe20000000000 */
[----:B------:R-:W-:Y:S01]  /*1050*/  UMOV UR5, 0x3f1745cd ;  /* 0x3f1745cd00057882 */ /* 0x000fe20000000000 */
[----:B------:R-:W-:Y:S02]  /*1060*/  DADD R22, R8, R8 ;  /* 0x0000000008167229 */ /* 0x000fe40000000008 */
[----:B------:R-:W-:-:S03]  /*1070*/  DMUL R8, R2, R2 ;  /* 0x0000000202087228 */ /* 0x000fc60000000000 */
[----:B------:R-:W-:Y:S01]  /*1080*/  DFMA R6, R14, R6, UR4 ;  /* 0x000000040e067e2b */ /* 0x000fe20008000006 */
[----:B------:R-:W-:Y:S01]  /*1090*/  UMOV UR4, 0x258a578b ;  /* 0x258a578b00047882 */ /* 0x000fe20000000000 */
[----:B------:R-:W-:Y:S01]  /*10a0*/  UMOV UR5, 0x3f3c71c7 ;  /* 0x3f3c71c700057882 */ /* 0x000fe20000000000 */
[----:B------:R-:W-:Y:S02]  /*10b0*/  DFMA R22, R10, -R2, R22 ;  /* 0x800000020a16722b */ /* 0x000fe40000000016 */
[----:B------:R-:W-:-:S03]  /*10c0*/  DMUL R10, R2, R8 ;  /* 0x00000008020a7228 */ /* 0x000fc60000000000 */
[----:B------:R-:W-:Y:S01]  /*10d0*/  DFMA R6, R14, R6, UR4 ;  /* 0x000000040e067e2b */ /* 0x000fe20008000006 */
[----:B------:R-:W-:Y:S01]  /*10e0*/  UMOV UR4, 0x9242b910 ;  /* 0x9242b91000047882 */ /* 0x000fe20000000000 */
[----:B------:R-:W-:Y:S01]  /*10f0*/  UMOV UR5, 0x3f624924 ;  /* 0x3f62492400057882 */ /* 0x000fe20000000000 */
[----:B------:R-:W-:Y:S02]  /*1100*/  DMUL R12, R12, R22 ;  /* 0x000000160c0c7228 */ /* 0x000fe40000000000 */
[----:B------:R-:W-:-:S03]  /*1110*/  DFMA R22, R2, R8, -R10 ;  /* 0x000000080216722b */ /* 0x000fc6000000080a */
[----:B------:R-:W-:Y:S01]  /*1120*/  DFMA R6, R14, R6, UR4 ;  /* 0x000000040e067e2b */ /* 0x000fe20008000006 */
[----:B------:R-:W-:Y:S01]  /*1130*/  UMOV UR4, 0x99999dfb ;  /* 0x99999dfb00047882 */ /* 0x000fe20000000000 */
[----:B------:R-:W-:-:S03]  /*1140*/  UMOV UR5, 0x3f899999 ;  /* 0x3f89999900057882 */ /* 0x000fc60000000000 */
[----:B------:R-:W-:Y:S01]  /*1150*/  VIADD R27, R13, 0x100000 ;  /* 0x001000000d1b7836 */ /* 0x000fe20000000000 */
[----:B------:R-:W-:Y:S01]  /*1160*/  DFMA R22, R12, R8, R22 ;  /* 0x000000080c16722b */ /* 0x000fe20000000016 */
[----:B------:R-:W-:Y:S01]  /*1170*/  IMAD.MOV.U32 R26, RZ, RZ, R12 ;  /* 0x000000ffff1a7224 */ /* 0x000fe200078e000c */
[----:B------:R-:W-:Y:S01]  /*1180*/  DFMA R16, R14, R6, UR4 ;  /* 0x000000040e107e2b */ /* 0x000fe20008000006 */
[----:B------:R-:W-:Y:S01]  /*1190*/  UMOV UR4, 0x55555555 ;  /* 0x5555555500047882 */ /* 0x000fe20000000000 */
[----:B------:R-:W-:-:S06]  /*11a0*/  UMOV UR5, 0x3fb55555 ;  /* 0x3fb5555500057882 */ /* 0x000fcc0000000000 */
[----:B------:R-:W-:-:S08]  /*11b0*/  DFMA R6, R14, R16, UR4 ;  /* 0x000000040e067e2b */ /* 0x000fd00008000010 */
[----:B------:R-:W-:Y:S01]  /*11c0*/  DADD R24, -R6, UR4 ;  /* 0x0000000406187e29 */ /* 0x000fe20008000100 */
[----:B------:R-:W-:Y:S01]  /*11d0*/  UMOV UR4, 0xb9e7b0 ;  /* 0x00b9e7b000047882 */ /* 0x000fe20000000000 */
[----:B------:R-:W-:-:S06]  /*11e0*/  UMOV UR5, 0x3c46a4cb ;  /* 0x3c46a4cb00057882 */ /* 0x000fcc0000000000 */
[----:B------:R-:W-:Y:S02]  /*11f0*/  DFMA R14, R14, R16, R24 ;  /* 0x000000100e0e722b */ /* 0x000fe40000000018 */
[----:B------:R-:W-:-:S06]  /*1200*/  DFMA R24, R2, R2, -R8 ;  /* 0x000000020218722b */ /* 0x000fcc0000000808 */
[----:B------:R-:W-:Y:S01]  /*1210*/  DADD R14, R14, -UR4 ;  /* 0x800000040e0e7e29 */ /* 0x000fe20008000000 */
[----:B------:R-:W-:Y:S01]  /*1220*/  UMOV UR4, 0x80000000 ;  /* 0x8000000000047882 */ /* 0x000fe20000000000 */
[----:B------:R-:W-:Y:S01]  /*1230*/  DFMA R24, R2, R26, R24 ;  /* 0x0000001a0218722b */ /* 0x000fe20000000018 */
[----:B------:R-:W-:-:S05]  /*1240*/  UMOV UR5, 0x43300000 ;  /* 0x4330000000057882 */ /* 0x000fca0000000000 */
[----:B------:R-:W-:Y:S02]  /*1250*/  DADD R16, R6, R14 ;  /* 0x0000000006107229 */ /* 0x000fe4000000000e */
[----:B------:R-:W-:-:S06]  /*1260*/  DFMA R22, R2, R24, R22 ;  /* 0x000000180216722b */ /* 0x000fcc0000000016 */
[----:B------:R-:W-:Y:S02]  /*1270*/  DMUL R8, R16, R10 ;  /* 0x0000000a10087228 */ /* 0x000fe40000000000 */
[----:B------:R-:W-:-:S06]  /*1280*/  DADD R6, R6, -R16 ;  /* 0x0000000006067229 */ /* 0x000fcc0000000810 */
[----:B------:R-:W-:Y:S02]  /*1290*/  DFMA R24, R16, R10, -R8 ;  /* 0x0000000a1018722b */ /* 0x000fe40000000808 */
[----:B------:R-:W-:-:S06]  /*12a0*/  DADD R6, R14, R6 ;  /* 0x000000000e067229 */ /* 0x000fcc0000000006 */
[----:B------:R-:W-:-:S08]  /*12b0*/  DFMA R22, R16, R22, R24 ;  /* 0x000000161016722b */ /* 0x000fd00000000018 */
[----:B------:R-:W-:-:S08]  /*12c0*/  DFMA R22, R6, R10, R22 ;  /* 0x0000000a0616722b */ /* 0x000fd00000000016 */
[----:B------:R-:W-:-:S08]  /*12d0*/  DADD R10, R8, R22 ;  /* 0x00000000080a7229 */ /* 0x000fd00000000016 */
[--C-:B------:R-:W-:Y:S02]  /*12e0*/  DADD R6, R2, R10.reuse ;  /* 0x0000000002067229 */ /* 0x100fe4000000000a */
[----:B------:R-:W-:-:S06]  /*12f0*/  DADD R8, R8, -R10 ;  /* 0x0000000008087229 */ /* 0x000fcc000000080a */
[----:B------:R-:W-:Y:S02]  /*1300*/  DADD R2, R2, -R6 ;  /* 0x0000000002027229 */ /* 0x000fe40000000806 */
[----:B------:R-:W-:-:S06]  /*1310*/  DADD R8, R22, R8 ;  /* 0x0000000016087229 */ /* 0x000fcc0000000008 */
[----:B------:R-:W-:-:S08]  /*1320*/  DADD R2, R10, R2 ;  /* 0x000000000a027229 */ /* 0x000fd00000000002 */
[----:B------:R-:W-:Y:S02]  /*1330*/  DADD R2, R8, R2 ;  /* 0x0000000008027229 */ /* 0x000fe40000000002 */
[----:B------:R-:W-:Y:S01]  /*1340*/  DADD R8, R4, -UR4 ;  /* 0x8000000404087e29 */ /* 0x000fe20008000000 */
[----:B------:R-:W-:Y:S01]  /*1350*/  UMOV UR4, 0xfefa39ef ;  /* 0xfefa39ef00047882 */ /* 0x000fe20000000000 */
[----:B------:R-:W-:-:S04]  /*1360*/  UMOV UR5, 0x3fe62e42 ;  /* 0x3fe62e4200057882 */ /* 0x000fc80000000000 */
[----:B------:R-:W-:-:S08]  /*1370*/  DADD R2, R12, R2 ;  /* 0x000000000c027229 */ /* 0x000fd00000000002 */
[----:B------:R-:W-:-:S08]  /*1380*/  DADD R4, R6, R2 ;  /* 0x0000000006047229 */ /* 0x000fd00000000002 */
[--C-:B------:R-:W-:Y:S02]  /*1390*/  DFMA R10, R8, UR4, R4.reuse ;  /* 0x00000004080a7c2b */ /* 0x100fe40008000004 */
[----:B------:R-:W-:-:S06]  /*13a0*/  DADD R6, R6, -R4 ;  /* 0x0000000006067229 */ /* 0x000fcc0000000804 */
[----:B------:R-:W-:Y:S02]  /*13b0*/  DFMA R12, R8, -UR4, R10 ;  /* 0x80000004080c7c2b */ /* 0x000fe4000800000a */
[----:B------:R-:W-:-:S06]  /*13c0*/  DADD R6, R2, R6 ;  /* 0x0000000002067229 */ /* 0x000fcc0000000006 */
[----:B------:R-:W-:-:S08]  /*13d0*/  DADD R12, -R4, R12 ;  /* 0x00000000040c7229 */ /* 0x000fd0000000010c */
[----:B------:R-:W-:-:S08]  /*13e0*/  DADD R6, R6, -R12 ;  /* 0x0000000006067229 */ /* 0x000fd0000000080c */
[----:B------:R-:W-:-:S08]  /*13f0*/  DFMA R6, R8, UR6, R6 ;  /* 0x0000000608067c2b */ /* 0x000fd00008000006 */
[----:B------:R-:W-:-:S08]  /*1400*/  DADD R4, R10, R6 ;  /* 0x000000000a047229 */ /* 0x000fd00000000006 */
[----:B------:R-:W-:Y:S02]  /*1410*/  DADD R10, R10, -R4 ;  /* 0x000000000a0a7229 */ /* 0x000fe40000000804 */
[----:B------:R-:W-:-:S06]  /*1420*/  DMUL R2, R4, 2 ;  /* 0x4000000004027828 */ /* 0x000fcc0000000000 */
[----:B------:R-:W-:Y:S02]  /*1430*/  DADD R8, R6, R10 ;  /* 0x0000000006087229 */ /* 0x000fe4000000000a */
[----:B------:R-:W-:Y:S01]  /*1440*/  DFMA R4, R4, 2, -R2 ;  /* 0x400000000404782b */ /* 0x000fe20000000802 */
[----:B------:R-:W-:Y:S01]  /*1450*/  IMAD.MOV.U32 R6, RZ, RZ, 0x652b82fe ;  /* 0x652b82feff067424 */ /* 0x000fe200078e00ff */
[----:B------:R-:W-:-:S06]  /*1460*/  MOV R7, 0x3ff71547 ;  /* 0x3ff7154700077802 */ /* 0x000fcc0000000f00 */
[----:B------:R-:W-:-:S08]  /*1470*/  DFMA R8, R8, 2, R4 ;  /* 0x400000000808782b */ /* 0x000fd00000000004 */
[----:B------:R-:W-:-:S08]  /*1480*/  DADD R4, R2, R8 ;  /* 0x0000000002047229 */ /* 0x000fd00000000008 */
[----:B------:R-:W-:Y:S02]  /*1490*/  DFMA R6, R4, R6, 6.75539944105574400000e+15 ;  /* 0x433800000406742b */ /* 0x000fe40000000006 */
[----:B------:R-:W-:Y:S01]  /*14a0*/  FSETP.GEU.AND P0, PT, |R5|, 4.1917929649353027344, PT ;  /* 0x4086232b0500780b */ /* 0x000fe20003f0e200 */
[----:B------:R-:W-:-:S05]  /*14b0*/  DADD R2, R2, -R4 ;  /* 0x0000000002027229 */ /* 0x000fca0000000804 */
[----:B------:R-:W-:-:S03]  /*14c0*/  DADD R10, R6, -6.75539944105574400000e+15 ;  /* 0xc3380000060a7429 */ /* 0x000fc60000000000 */
[----:B------:R-:W-:-:S05]  /*14d0*/  DADD R8, R8, R2 ;  /* 0x0000000008087229 */ /* 0x000fca0000000002 */
[----:B------:R-:W-:Y:S01]  /*14e0*/  DFMA R12, R10, -UR4, R4 ;  /* 0x800000040a0c7c2b */ /* 0x000fe20008000004 */
[----:B------:R-:W-:Y:S01]  /*14f0*/  UMOV UR4, 0x3b39803f ;  /* 0x3b39803f00047882 */ /* 0x000fe20000000000 */
[----:B------:R-:W-:-:S06]  /*1500*/  UMOV UR5, 0x3c7abc9e ;  /* 0x3c7abc9e00057882 */ /* 0x000fcc0000000000 */
[----:B------:R-:W-:Y:S01]  /*1510*/  DFMA R10, R10, -UR4, R12 ;  /* 0x800000040a0a7c2b */ /* 0x000fe2000800000c */
[----:B------:R-:W-:Y:S01]  /*1520*/  UMOV UR4, 0x69ce2bdf ;  /* 0x69ce2bdf00047882 */ /* 0x000fe20000000000 */
[----:B------:R-:W-:Y:S01]  /*1530*/  IMAD.MOV.U32 R12, RZ, RZ, -0x35dec16 ;  /* 0xfca213eaff0c7424 */ /* 0x000fe200078e00ff */
[----:B------:R-:W-:Y:S01]  /*1540*/  UMOV UR5, 0x3e5ade15 ;  /* 0x3e5ade1500057882 */ /* 0x000fe20000000000 */
[----:B------:R-:W-:-:S06]  /*1550*/  IMAD.MOV.U32 R13, RZ, RZ, 0x3e928af3 ;  /* 0x3e928af3ff0d7424 */ /* 0x000fcc00078e00ff */
[----:B------:R-:W-:Y:S01]  /*1560*/  DFMA R12, R10, UR4, R12 ;  /* 0x000000040a0c7c2b */ /* 0x000fe2000800000c */
[----:B------:R-:W-:Y:S01]  /*1570*/  UMOV UR4, 0x62401315 ;  /* 0x6240131500047882 */ /* 0x000fe20000000000 */
[----:B------:R-:W-:-:S06]  /*1580*/  UMOV UR5, 0x3ec71dee ;  /* 0x3ec71dee00057882 */ /* 0x000fcc0000000000 */
[----:B------:R-:W-:Y:S01]  /*1590*/  DFMA R12, R10, R12, UR4 ;  /* 0x000000040a0c7e2b */ /* 0x000fe2000800000c */
        /* <DEDUP_REMOVED lines=20> */
[----:B------:R-:W-:-:S08]  /*16e0*/  DFMA R12, R10, R12, UR4 ;  /* 0x000000040a0c7e2b */ /* 0x000fd0000800000c */
[----:B------:R-:W-:-:S08]  /*16f0*/  DFMA R12, R10, R12, 1 ;  /* 0x3ff000000a0c742b */ /* 0x000fd0000000000c */
[----:B------:R-:W-:-:S10]  /*1700*/  DFMA R12, R10, R12, 1 ;  /* 0x3ff000000a0c742b */ /* 0x000fd4000000000c */
[----:B------:R-:W-:Y:S01]  /*1710*/  IMAD R3, R6, 0x100000, R13 ;  /* 0x0010000006037824 */ /* 0x000fe200078e020d */
[----:B------:R-:W-:Y:S01]  /*1720*/  MOV R2, R12 ;  /* 0x0000000c00027202 */ /* 0x000fe20000000f00 */
[----:B------:R-:W-:Y:S06]  /*1730*/  @!P0 BRA `(.L_x_17) ;  /* 0x0000000000388947 */ /* 0x000fec0003800000 */
[----:B------:R-:W-:Y:S01]  /*1740*/  FSETP.GEU.AND P1, PT, |R5|, 4.2275390625, PT ;  /* 0x408748000500780b */ /* 0x000fe20003f2e200 */
[C---:B------:R-:W-:Y:S02]  /*1750*/  DADD R2, R4.reuse, +INF ;  /* 0x7ff0000004027429 */ /* 0x040fe40000000000 */
[----:B------:R-:W-:-:S08]  /*1760*/  DSETP.GEU.AND P0, PT, R4, RZ, PT ;  /* 0x000000ff0400722a */ /* 0x000fd00003f0e000 */
[----:B------:R-:W-:Y:S02]  /*1770*/  FSEL R2, R2, RZ, P0 ;  /* 0x000000ff02027208 */ /* 0x000fe40000000000 */
[----:B------:R-:W-:Y:S01]  /*1780*/  FSEL R3, R3, RZ, P0 ;  /* 0x000000ff03037208 */ /* 0x000fe20000000000 */
[----:B------:R-:W-:Y:S06]  /*1790*/  @P1 BRA `(.L_x_17) ;  /* 0x0000000000201947 */ /* 0x000fec0003800000 */
[----:B------:R-:W-:-:S04]  /*17a0*/  LEA.HI R2, R6, R6, RZ, 0x1 ;  /* 0x0000000606027211 */ /* 0x000fc800078f08ff */
[----:B------:R-:W-:Y:S01]  /*17b0*/  SHF.R.S32.HI R3, RZ, 0x1, R2 ;  /* 0x00000001ff037819 */ /* 0x000fe20000011402 */
[----:B------:R-:W-:-:S04]  /*17c0*/  IMAD.MOV.U32 R2, RZ, RZ, R12 ;  /* 0x000000ffff027224 */ /* 0x000fc800078e000c */
[----:B------:R-:W-:Y:S02]  /*17d0*/  IMAD.IADD R4, R6, 0x1, -R3 ;  /* 0x0000000106047824 */ /* 0x000fe400078e0a03 */
[----:B------:R-:W-:-:S03]  /*17e0*/  IMAD R3, R3, 0x100000, R13 ;  /* 0x0010000003037824 */ /* 0x000fc600078e020d */
[----:B------:R-:W-:Y:S02]  /*17f0*/  LEA R5, R4, 0x3ff00000, 0x14 ;  /* 0x3ff0000004057811 */ /* 0x000fe400078ea0ff */
[----:B------:R-:W-:-:S06]  /*1800*/  MOV R4, RZ ;  /* 0x000000ff00047202 */ /* 0x000fcc0000000f00 */
[----:B------:R-:W-:-:S11]  /*1810*/  DMUL R2, R2, R4 ;  /* 0x0000000402027228 */ /* 0x000fd60000000000 */
.L_x_17:
[----:B------:R-:W-:Y:S02]  /*1820*/  DFMA R4, R8, R2, R2 ;  /* 0x000000020804722b */ /* 0x000fe40000000002 */
[----:B------:R-:W-:-:S08]  /*1830*/  DSETP.NEU.AND P0, PT, |R2|, +INF , PT ;  /* 0x7ff000000200742a */ /* 0x000fd00003f0d200 */
[----:B------:R-:W-:Y:S01]  /*1840*/  FSEL R6, R2, R4, !P0 ;  /* 0x0000000402067208 */ /* 0x000fe20004000000 */
[----:B------:R-:W-:Y:S01]  /*1850*/  IMAD.MOV.U32 R2, RZ, RZ, R0 ;  /* 0x000000ffff027224 */ /* 0x000fe200078e0000 */
[----:B------:R-:W-:Y:S01]  /*1860*/  FSEL R7, R3, R5, !P0 ;  /* 0x0000000503077208 */ /* 0x000fe20004000000 */
[----:B------:R-:W-:-:S04]  /*1870*/  IMAD.MOV.U32 R3, RZ, RZ, 0x0 ;  /* 0x00000000ff037424 */ /* 0x000fc800078e00ff */
[----:B------:R-:W-:Y:S05]  /*1880*/  RET.REL.NODEC R2 `(_Z10cuadraticafffPfS_S_) ;  /* 0xffffffe402dc7950 */ /* 0x000fea0003c3ffff */
.L_x_18:
[----:B------:R-:W-:-:S00]  /*1890*/  BRA `(.L_x_18) ;  /* 0xfffffffc00fc7947 */ /* 0x000fc0000383ffff */
[----:B------:R-:W-:-:S00]  /*18a0*/  NOP ;  /* 0x0000000000007918 */ /* 0x000fc00000000000 */
        /* <DEDUP_REMOVED lines=13> */
.L_x_21:


//--------------------- .nv.shared.reserved.0     --------------------------
	.section	.nv.shared.reserved.0,"aw",@nobits
	.weak		__nv_reservedSMEM_offset_0_alias
	.size		__nv_reservedSMEM_offset_0_alias, 0, 64
	.other		__nv_reservedSMEM_offset_0_alias,@"STO_CUDA_RESERVED_SHARED STV_DEFAULT"
__nv_reservedSMEM_offset_0_alias:
	.zero		0
	.zero		64


//--------------------- .nv.constant0._Z10cuadraticafffPfS_S_ --------------------------
	.section	.nv.constant0._Z10cuadraticafffPfS_S_,"a",@progbits
	.sectionflags	@""
	.align	4
.nv.constant0._Z10cuadraticafffPfS_S_:
	.zero		936


//--------------------- SYMBOLS --------------------------

	.type		.nv.reservedSmem.offset0,@object
	.size		.nv.reservedSmem.offset0,0x4
